//
// Generated by NVIDIA NVVM Compiler
//
// Compiler Build ID: CL-36424714
// Cuda compilation tools, release 13.0, V13.0.88
// Based on NVVM 20.0.0
//

.version 9.0
.target sm_100
.address_size 64

	// .globl	_Z19boxBlurSplitXKernelP6uchar4S0_iii

.visible .entry _Z19boxBlurSplitXKernelP6uchar4S0_iii(
	.param .u64 .ptr .align 1 _Z19boxBlurSplitXKernelP6uchar4S0_iii_param_0,
	.param .u64 .ptr .align 1 _Z19boxBlurSplitXKernelP6uchar4S0_iii_param_1,
	.param .u32 _Z19boxBlurSplitXKernelP6uchar4S0_iii_param_2,
	.param .u32 _Z19boxBlurSplitXKernelP6uchar4S0_iii_param_3,
	.param .u32 _Z19boxBlurSplitXKernelP6uchar4S0_iii_param_4
)
{
	.reg .pred 	%p<13>;
	.reg .b16 	%rs<13>;
	.reg .b32 	%r<307>;
	.reg .b64 	%rd<15>;

	ld.param.u64 	%rd3, [_Z19boxBlurSplitXKernelP6uchar4S0_iii_param_0];
	ld.param.u64 	%rd2, [_Z19boxBlurSplitXKernelP6uchar4S0_iii_param_1];
	ld.param.u32 	%r62, [_Z19boxBlurSplitXKernelP6uchar4S0_iii_param_2];
	ld.param.u32 	%r60, [_Z19boxBlurSplitXKernelP6uchar4S0_iii_param_3];
	ld.param.u32 	%r61, [_Z19boxBlurSplitXKernelP6uchar4S0_iii_param_4];
	cvta.to.global.u64 	%rd1, %rd3;
	mov.u32 	%r63, %ctaid.x;
	mov.u32 	%r64, %ntid.x;
	mul.lo.s32 	%r1, %r63, %r64;
	mov.u32 	%r2, %tid.x;
	add.s32 	%r3, %r1, %r2;
	mov.u32 	%r65, %ctaid.y;
	mov.u32 	%r66, %ntid.y;
	mov.u32 	%r67, %tid.y;
	mad.lo.s32 	%r4, %r65, %r66, %r67;
	mul.lo.s32 	%r5, %r62, %r4;
	add.s32 	%r6, %r5, %r3;
	setp.lt.s32 	%p1, %r3, %r61;
	add.s32 	%r68, %r61, %r3;
	setp.ge.s32 	%p2, %r68, %r62;
	mov.b16 	%rs10, 127;
	or.pred  	%p3, %p1, %p2;
	mov.u16 	%rs11, %rs10;
	mov.u16 	%rs12, %rs10;
	@%p3 bra 	$L__BB0_12;
	shl.b32 	%r7, %r61, 1;
	or.b32  	%r8, %r7, 1;
	setp.lt.s32 	%p4, %r61, 0;
	mov.b32 	%r290, 0;
	mov.u32 	%r289, %r290;
	mov.u32 	%r288, %r290;
	@%p4 bra 	$L__BB0_11;
	neg.s32 	%r287, %r61;
	setp.lt.u32 	%p5, %r61, 8;
	mov.b32 	%r288, 0;
	mov.u32 	%r289, %r288;
	mov.u32 	%r290, %r288;
	@%p5 bra 	$L__BB0_5;
	and.b32  	%r73, %r8, -16;
	neg.s32 	%r282, %r73;
	sub.s32 	%r281, %r6, %r61;
	mov.b32 	%r288, 0;
$L__BB0_4:
	.pragma "nounroll";
	mul.wide.s32 	%rd4, %r281, 4;
	add.s64 	%rd5, %rd1, %rd4;
	.pragma "used_bytes_mask 7";
	ld.global.u32 	%r74, [%rd5];
	bfe.u32 	%r75, %r74, 0, 8;
	add.s32 	%r76, %r289, %r75;
	bfe.u32 	%r77, %r74, 8, 8;
	add.s32 	%r78, %r290, %r77;
	bfe.u32 	%r79, %r74, 16, 8;
	add.s32 	%r80, %r288, %r79;
	.pragma "used_bytes_mask 7";
	ld.global.u32 	%r81, [%rd5+4];
	bfe.u32 	%r82, %r81, 0, 8;
	add.s32 	%r83, %r76, %r82;
	bfe.u32 	%r84, %r81, 8, 8;
	add.s32 	%r85, %r78, %r84;
	bfe.u32 	%r86, %r81, 16, 8;
	add.s32 	%r87, %r80, %r86;
	.pragma "used_bytes_mask 7";
	ld.global.u32 	%r88, [%rd5+8];
	bfe.u32 	%r89, %r88, 0, 8;
	add.s32 	%r90, %r83, %r89;
	bfe.u32 	%r91, %r88, 8, 8;
	add.s32 	%r92, %r85, %r91;
	bfe.u32 	%r93, %r88, 16, 8;
	add.s32 	%r94, %r87, %r93;
	.pragma "used_bytes_mask 7";
	ld.global.u32 	%r95, [%rd5+12];
	bfe.u32 	%r96, %r95, 0, 8;
	add.s32 	%r97, %r90, %r96;
	bfe.u32 	%r98, %r95, 8, 8;
	add.s32 	%r99, %r92, %r98;
	bfe.u32 	%r100, %r95, 16, 8;
	add.s32 	%r101, %r94, %r100;
	.pragma "used_bytes_mask 7";
	ld.global.u32 	%r102, [%rd5+16];
	bfe.u32 	%r103, %r102, 0, 8;
	add.s32 	%r104, %r97, %r103;
	bfe.u32 	%r105, %r102, 8, 8;
	add.s32 	%r106, %r99, %r105;
	bfe.u32 	%r107, %r102, 16, 8;
	add.s32 	%r108, %r101, %r107;
	.pragma "used_bytes_mask 7";
	ld.global.u32 	%r109, [%rd5+20];
	bfe.u32 	%r110, %r109, 0, 8;
	add.s32 	%r111, %r104, %r110;
	bfe.u32 	%r112, %r109, 8, 8;
	add.s32 	%r113, %r106, %r112;
	bfe.u32 	%r114, %r109, 16, 8;
	add.s32 	%r115, %r108, %r114;
	.pragma "used_bytes_mask 7";
	ld.global.u32 	%r116, [%rd5+24];
	bfe.u32 	%r117, %r116, 0, 8;
	add.s32 	%r118, %r111, %r117;
	bfe.u32 	%r119, %r116, 8, 8;
	add.s32 	%r120, %r113, %r119;
	bfe.u32 	%r121, %r116, 16, 8;
	add.s32 	%r122, %r115, %r121;
	.pragma "used_bytes_mask 7";
	ld.global.u32 	%r123, [%rd5+28];
	bfe.u32 	%r124, %r123, 0, 8;
	add.s32 	%r125, %r118, %r124;
	bfe.u32 	%r126, %r123, 8, 8;
	add.s32 	%r127, %r120, %r126;
	bfe.u32 	%r128, %r123, 16, 8;
	add.s32 	%r129, %r122, %r128;
	.pragma "used_bytes_mask 7";
	ld.global.u32 	%r130, [%rd5+32];
	bfe.u32 	%r131, %r130, 0, 8;
	add.s32 	%r132, %r125, %r131;
	bfe.u32 	%r133, %r130, 8, 8;
	add.s32 	%r134, %r127, %r133;
	bfe.u32 	%r135, %r130, 16, 8;
	add.s32 	%r136, %r129, %r135;
	.pragma "used_bytes_mask 7";
	ld.global.u32 	%r137, [%rd5+36];
	bfe.u32 	%r138, %r137, 0, 8;
	add.s32 	%r139, %r132, %r138;
	bfe.u32 	%r140, %r137, 8, 8;
	add.s32 	%r141, %r134, %r140;
	bfe.u32 	%r142, %r137, 16, 8;
	add.s32 	%r143, %r136, %r142;
	.pragma "used_bytes_mask 7";
	ld.global.u32 	%r144, [%rd5+40];
	bfe.u32 	%r145, %r144, 0, 8;
	add.s32 	%r146, %r139, %r145;
	bfe.u32 	%r147, %r144, 8, 8;
	add.s32 	%r148, %r141, %r147;
	bfe.u32 	%r149, %r144, 16, 8;
	add.s32 	%r150, %r143, %r149;
	.pragma "used_bytes_mask 7";
	ld.global.u32 	%r151, [%rd5+44];
	bfe.u32 	%r152, %r151, 0, 8;
	add.s32 	%r153, %r146, %r152;
	bfe.u32 	%r154, %r151, 8, 8;
	add.s32 	%r155, %r148, %r154;
	bfe.u32 	%r156, %r151, 16, 8;
	add.s32 	%r157, %r150, %r156;
	.pragma "used_bytes_mask 7";
	ld.global.u32 	%r158, [%rd5+48];
	bfe.u32 	%r159, %r158, 0, 8;
	add.s32 	%r160, %r153, %r159;
	bfe.u32 	%r161, %r158, 8, 8;
	add.s32 	%r162, %r155, %r161;
	bfe.u32 	%r163, %r158, 16, 8;
	add.s32 	%r164, %r157, %r163;
	.pragma "used_bytes_mask 7";
	ld.global.u32 	%r165, [%rd5+52];
	bfe.u32 	%r166, %r165, 0, 8;
	add.s32 	%r167, %r160, %r166;
	bfe.u32 	%r168, %r165, 8, 8;
	add.s32 	%r169, %r162, %r168;
	bfe.u32 	%r170, %r165, 16, 8;
	add.s32 	%r171, %r164, %r170;
	.pragma "used_bytes_mask 7";
	ld.global.u32 	%r172, [%rd5+56];
	bfe.u32 	%r173, %r172, 0, 8;
	add.s32 	%r174, %r167, %r173;
	bfe.u32 	%r175, %r172, 8, 8;
	add.s32 	%r176, %r169, %r175;
	bfe.u32 	%r177, %r172, 16, 8;
	add.s32 	%r178, %r171, %r177;
	.pragma "used_bytes_mask 7";
	ld.global.u32 	%r179, [%rd5+60];
	bfe.u32 	%r180, %r179, 0, 8;
	add.s32 	%r289, %r174, %r180;
	bfe.u32 	%r181, %r179, 8, 8;
	add.s32 	%r290, %r176, %r181;
	bfe.u32 	%r182, %r179, 16, 8;
	add.s32 	%r288, %r178, %r182;
	add.s32 	%r287, %r287, 16;
	add.s32 	%r282, %r282, 16;
	add.s32 	%r281, %r281, 16;
	setp.ne.s32 	%p6, %r282, 0;
	@%p6 bra 	$L__BB0_4;
$L__BB0_5:
	and.b32  	%r183, %r7, 14;
	setp.lt.u32 	%p7, %r183, 7;
	@%p7 bra 	$L__BB0_7;
	add.s32 	%r184, %r6, %r287;
	mul.wide.s32 	%rd6, %r184, 4;
	add.s64 	%rd7, %rd1, %rd6;
	.pragma "used_bytes_mask 7";
	ld.global.u32 	%r185, [%rd7];
	bfe.u32 	%r186, %r185, 0, 8;
	add.s32 	%r187, %r289, %r186;
	bfe.u32 	%r188, %r185, 8, 8;
	add.s32 	%r189, %r290, %r188;
	bfe.u32 	%r190, %r185, 16, 8;
	add.s32 	%r191, %r288, %r190;
	.pragma "used_bytes_mask 7";
	ld.global.u32 	%r192, [%rd7+4];
	bfe.u32 	%r193, %r192, 0, 8;
	add.s32 	%r194, %r187, %r193;
	bfe.u32 	%r195, %r192, 8, 8;
	add.s32 	%r196, %r189, %r195;
	bfe.u32 	%r197, %r192, 16, 8;
	add.s32 	%r198, %r191, %r197;
	.pragma "used_bytes_mask 7";
	ld.global.u32 	%r199, [%rd7+8];
	bfe.u32 	%r200, %r199, 0, 8;
	add.s32 	%r201, %r194, %r200;
	bfe.u32 	%r202, %r199, 8, 8;
	add.s32 	%r203, %r196, %r202;
	bfe.u32 	%r204, %r199, 16, 8;
	add.s32 	%r205, %r198, %r204;
	.pragma "used_bytes_mask 7";
	ld.global.u32 	%r206, [%rd7+12];
	bfe.u32 	%r207, %r206, 0, 8;
	add.s32 	%r208, %r201, %r207;
	bfe.u32 	%r209, %r206, 8, 8;
	add.s32 	%r210, %r203, %r209;
	bfe.u32 	%r211, %r206, 16, 8;
	add.s32 	%r212, %r205, %r211;
	.pragma "used_bytes_mask 7";
	ld.global.u32 	%r213, [%rd7+16];
	bfe.u32 	%r214, %r213, 0, 8;
	add.s32 	%r215, %r208, %r214;
	bfe.u32 	%r216, %r213, 8, 8;
	add.s32 	%r217, %r210, %r216;
	bfe.u32 	%r218, %r213, 16, 8;
	add.s32 	%r219, %r212, %r218;
	.pragma "used_bytes_mask 7";
	ld.global.u32 	%r220, [%rd7+20];
	bfe.u32 	%r221, %r220, 0, 8;
	add.s32 	%r222, %r215, %r221;
	bfe.u32 	%r223, %r220, 8, 8;
	add.s32 	%r224, %r217, %r223;
	bfe.u32 	%r225, %r220, 16, 8;
	add.s32 	%r226, %r219, %r225;
	.pragma "used_bytes_mask 7";
	ld.global.u32 	%r227, [%rd7+24];
	bfe.u32 	%r228, %r227, 0, 8;
	add.s32 	%r229, %r222, %r228;
	bfe.u32 	%r230, %r227, 8, 8;
	add.s32 	%r231, %r224, %r230;
	bfe.u32 	%r232, %r227, 16, 8;
	add.s32 	%r233, %r226, %r232;
	.pragma "used_bytes_mask 7";
	ld.global.u32 	%r234, [%rd7+28];
	bfe.u32 	%r235, %r234, 0, 8;
	add.s32 	%r289, %r229, %r235;
	bfe.u32 	%r236, %r234, 8, 8;
	add.s32 	%r290, %r231, %r236;
	bfe.u32 	%r237, %r234, 16, 8;
	add.s32 	%r288, %r233, %r237;
	add.s32 	%r287, %r287, 8;
$L__BB0_7:
	and.b32  	%r238, %r7, 6;
	setp.lt.u32 	%p8, %r238, 3;
	@%p8 bra 	$L__BB0_9;
	add.s32 	%r239, %r6, %r287;
	mul.wide.s32 	%rd8, %r239, 4;
	add.s64 	%rd9, %rd1, %rd8;
	.pragma "used_bytes_mask 7";
	ld.global.u32 	%r240, [%rd9];
	bfe.u32 	%r241, %r240, 0, 8;
	add.s32 	%r242, %r289, %r241;
	bfe.u32 	%r243, %r240, 8, 8;
	add.s32 	%r244, %r290, %r243;
	bfe.u32 	%r245, %r240, 16, 8;
	add.s32 	%r246, %r288, %r245;
	.pragma "used_bytes_mask 7";
	ld.global.u32 	%r247, [%rd9+4];
	bfe.u32 	%r248, %r247, 0, 8;
	add.s32 	%r249, %r242, %r248;
	bfe.u32 	%r250, %r247, 8, 8;
	add.s32 	%r251, %r244, %r250;
	bfe.u32 	%r252, %r247, 16, 8;
	add.s32 	%r253, %r246, %r252;
	.pragma "used_bytes_mask 7";
	ld.global.u32 	%r254, [%rd9+8];
	bfe.u32 	%r255, %r254, 0, 8;
	add.s32 	%r256, %r249, %r255;
	bfe.u32 	%r257, %r254, 8, 8;
	add.s32 	%r258, %r251, %r257;
	bfe.u32 	%r259, %r254, 16, 8;
	add.s32 	%r260, %r253, %r259;
	.pragma "used_bytes_mask 7";
	ld.global.u32 	%r261, [%rd9+12];
	bfe.u32 	%r262, %r261, 0, 8;
	add.s32 	%r289, %r256, %r262;
	bfe.u32 	%r263, %r261, 8, 8;
	add.s32 	%r290, %r258, %r263;
	bfe.u32 	%r264, %r261, 16, 8;
	add.s32 	%r288, %r260, %r264;
	add.s32 	%r287, %r287, 4;
$L__BB0_9:
	add.s32 	%r265, %r2, %r287;
	add.s32 	%r266, %r265, %r1;
	add.s32 	%r300, %r266, %r5;
	cvt.u16.u32 	%rs8, %r61;
	and.b16  	%rs9, %rs8, 1;
	mul.wide.u16 	%r267, %rs9, 2;
	neg.s32 	%r299, %r267;
$L__BB0_10:
	.pragma "nounroll";
	mul.wide.s32 	%rd10, %r300, 4;
	add.s64 	%rd11, %rd1, %rd10;
	.pragma "used_bytes_mask 7";
	ld.global.u32 	%r268, [%rd11];
	bfe.u32 	%r269, %r268, 0, 8;
	add.s32 	%r289, %r289, %r269;
	bfe.u32 	%r270, %r268, 8, 8;
	add.s32 	%r290, %r290, %r270;
	bfe.u32 	%r271, %r268, 16, 8;
	add.s32 	%r288, %r288, %r271;
	add.s32 	%r300, %r300, 1;
	add.s32 	%r299, %r299, 1;
	setp.ne.s32 	%p9, %r299, 1;
	@%p9 bra 	$L__BB0_10;
$L__BB0_11:
	div.s32 	%r272, %r289, %r8;
	cvt.u16.u32 	%rs10, %r272;
	div.s32 	%r273, %r290, %r8;
	cvt.u16.u32 	%rs11, %r273;
	div.s32 	%r274, %r288, %r8;
	cvt.u16.u32 	%rs12, %r274;
$L__BB0_12:
	setp.ge.s32 	%p10, %r3, %r62;
	setp.ge.s32 	%p11, %r4, %r60;
	or.pred  	%p12, %p10, %p11;
	@%p12 bra 	$L__BB0_14;
	cvta.to.global.u64 	%rd12, %rd2;
	mul.wide.s32 	%rd13, %r6, 4;
	add.s64 	%rd14, %rd12, %rd13;
	cvt.u32.u16 	%r275, %rs11;
	cvt.u32.u16 	%r276, %rs10;
	prmt.b32 	%r277, %r276, %r275, 0x3340U;
	cvt.u32.u16 	%r278, %rs12;
	prmt.b32 	%r279, %r278, 65535, 0x3340U;
	prmt.b32 	%r280, %r277, %r279, 0x5410U;
	st.global.u32 	[%rd14], %r280;
$L__BB0_14:
	ret;

}
	// .globl	_Z19boxBlurSplitYKernelP6uchar4S0_iii
.visible .entry _Z19boxBlurSplitYKernelP6uchar4S0_iii(
	.param .u64 .ptr .align 1 _Z19boxBlurSplitYKernelP6uchar4S0_iii_param_0,
	.param .u64 .ptr .align 1 _Z19boxBlurSplitYKernelP6uchar4S0_iii_param_1,
	.param .u32 _Z19boxBlurSplitYKernelP6uchar4S0_iii_param_2,
	.param .u32 _Z19boxBlurSplitYKernelP6uchar4S0_iii_param_3,
	.param .u32 _Z19boxBlurSplitYKernelP6uchar4S0_iii_param_4
)
{
	.reg .pred 	%p<13>;
	.reg .b16 	%rs<11>;
	.reg .b32 	%r<196>;
	.reg .b64 	%rd<29>;

	ld.param.u64 	%rd3, [_Z19boxBlurSplitYKernelP6uchar4S0_iii_param_0];
	ld.param.u64 	%rd2, [_Z19boxBlurSplitYKernelP6uchar4S0_iii_param_1];
	ld.param.u32 	%r47, [_Z19boxBlurSplitYKernelP6uchar4S0_iii_param_2];
	ld.param.u32 	%r50, [_Z19boxBlurSplitYKernelP6uchar4S0_iii_param_3];
	ld.param.u32 	%r49, [_Z19boxBlurSplitYKernelP6uchar4S0_iii_param_4];
	cvta.to.global.u64 	%rd1, %rd3;
	mov.u32 	%r51, %ctaid.x;
	mov.u32 	%r52, %ntid.x;
	mov.u32 	%r53, %tid.x;
	mad.lo.s32 	%r1, %r51, %r52, %r53;
	mov.u32 	%r54, %ctaid.y;
	mov.u32 	%r55, %ntid.y;
	mov.u32 	%r56, %tid.y;
	mad.lo.s32 	%r2, %r54, %r55, %r56;
	setp.lt.s32 	%p1, %r2, %r49;
	add.s32 	%r57, %r49, %r2;
	setp.ge.s32 	%p2, %r57, %r50;
	mov.b16 	%rs8, 127;
	or.pred  	%p3, %p1, %p2;
	mov.u16 	%rs9, %rs8;
	mov.u16 	%rs10, %rs8;
	@%p3 bra 	$L__BB1_11;
	shl.b32 	%r3, %r49, 1;
	or.b32  	%r4, %r3, 1;
	setp.lt.s32 	%p4, %r49, 0;
	mov.b32 	%r193, 0;
	mov.u32 	%r194, %r193;
	mov.u32 	%r195, %r193;
	@%p4 bra 	$L__BB1_10;
	neg.s32 	%r181, %r49;
	setp.lt.u32 	%p5, %r49, 4;
	mov.b32 	%r182, 0;
	mov.u32 	%r183, %r182;
	mov.u32 	%r184, %r182;
	@%p5 bra 	$L__BB1_5;
	and.b32  	%r62, %r4, -8;
	neg.s32 	%r176, %r62;
	sub.s32 	%r63, %r2, %r49;
	mad.lo.s32 	%r175, %r47, %r63, %r1;
	shl.b32 	%r8, %r47, 3;
	mov.b32 	%r182, 0;
	mul.wide.s32 	%rd6, %r47, 4;
$L__BB1_4:
	.pragma "nounroll";
	mul.wide.s32 	%rd4, %r175, 4;
	add.s64 	%rd5, %rd1, %rd4;
	.pragma "used_bytes_mask 7";
	ld.global.u32 	%r64, [%rd5];
	bfe.u32 	%r65, %r64, 0, 8;
	add.s32 	%r66, %r183, %r65;
	bfe.u32 	%r67, %r64, 8, 8;
	add.s32 	%r68, %r184, %r67;
	bfe.u32 	%r69, %r64, 16, 8;
	add.s32 	%r70, %r182, %r69;
	add.s64 	%rd7, %rd5, %rd6;
	.pragma "used_bytes_mask 7";
	ld.global.u32 	%r71, [%rd7];
	bfe.u32 	%r72, %r71, 0, 8;
	add.s32 	%r73, %r66, %r72;
	bfe.u32 	%r74, %r71, 8, 8;
	add.s32 	%r75, %r68, %r74;
	bfe.u32 	%r76, %r71, 16, 8;
	add.s32 	%r77, %r70, %r76;
	add.s64 	%rd8, %rd7, %rd6;
	.pragma "used_bytes_mask 7";
	ld.global.u32 	%r78, [%rd8];
	bfe.u32 	%r79, %r78, 0, 8;
	add.s32 	%r80, %r73, %r79;
	bfe.u32 	%r81, %r78, 8, 8;
	add.s32 	%r82, %r75, %r81;
	bfe.u32 	%r83, %r78, 16, 8;
	add.s32 	%r84, %r77, %r83;
	add.s64 	%rd9, %rd8, %rd6;
	.pragma "used_bytes_mask 7";
	ld.global.u32 	%r85, [%rd9];
	bfe.u32 	%r86, %r85, 0, 8;
	add.s32 	%r87, %r80, %r86;
	bfe.u32 	%r88, %r85, 8, 8;
	add.s32 	%r89, %r82, %r88;
	bfe.u32 	%r90, %r85, 16, 8;
	add.s32 	%r91, %r84, %r90;
	add.s64 	%rd10, %rd9, %rd6;
	.pragma "used_bytes_mask 7";
	ld.global.u32 	%r92, [%rd10];
	bfe.u32 	%r93, %r92, 0, 8;
	add.s32 	%r94, %r87, %r93;
	bfe.u32 	%r95, %r92, 8, 8;
	add.s32 	%r96, %r89, %r95;
	bfe.u32 	%r97, %r92, 16, 8;
	add.s32 	%r98, %r91, %r97;
	add.s64 	%rd11, %rd10, %rd6;
	.pragma "used_bytes_mask 7";
	ld.global.u32 	%r99, [%rd11];
	bfe.u32 	%r100, %r99, 0, 8;
	add.s32 	%r101, %r94, %r100;
	bfe.u32 	%r102, %r99, 8, 8;
	add.s32 	%r103, %r96, %r102;
	bfe.u32 	%r104, %r99, 16, 8;
	add.s32 	%r105, %r98, %r104;
	add.s64 	%rd12, %rd11, %rd6;
	.pragma "used_bytes_mask 7";
	ld.global.u32 	%r106, [%rd12];
	bfe.u32 	%r107, %r106, 0, 8;
	add.s32 	%r108, %r101, %r107;
	bfe.u32 	%r109, %r106, 8, 8;
	add.s32 	%r110, %r103, %r109;
	bfe.u32 	%r111, %r106, 16, 8;
	add.s32 	%r112, %r105, %r111;
	add.s64 	%rd13, %rd12, %rd6;
	.pragma "used_bytes_mask 7";
	ld.global.u32 	%r113, [%rd13];
	bfe.u32 	%r114, %r113, 0, 8;
	add.s32 	%r183, %r108, %r114;
	bfe.u32 	%r115, %r113, 8, 8;
	add.s32 	%r184, %r110, %r115;
	bfe.u32 	%r116, %r113, 16, 8;
	add.s32 	%r182, %r112, %r116;
	add.s32 	%r181, %r181, 8;
	add.s32 	%r176, %r176, 8;
	add.s32 	%r175, %r175, %r8;
	setp.ne.s32 	%p6, %r176, 0;
	@%p6 bra 	$L__BB1_4;
$L__BB1_5:
	and.b32  	%r117, %r3, 6;
	setp.lt.u32 	%p7, %r117, 3;
	@%p7 bra 	$L__BB1_7;
	add.s32 	%r118, %r181, %r2;
	mad.lo.s32 	%r119, %r118, %r47, %r1;
	mul.wide.s32 	%rd14, %r119, 4;
	add.s64 	%rd15, %rd1, %rd14;
	.pragma "used_bytes_mask 7";
	ld.global.u32 	%r120, [%rd15];
	bfe.u32 	%r121, %r120, 0, 8;
	add.s32 	%r122, %r183, %r121;
	bfe.u32 	%r123, %r120, 8, 8;
	add.s32 	%r124, %r184, %r123;
	bfe.u32 	%r125, %r120, 16, 8;
	add.s32 	%r126, %r182, %r125;
	mul.wide.s32 	%rd16, %r47, 4;
	add.s64 	%rd17, %rd15, %rd16;
	.pragma "used_bytes_mask 7";
	ld.global.u32 	%r127, [%rd17];
	bfe.u32 	%r128, %r127, 0, 8;
	add.s32 	%r129, %r122, %r128;
	bfe.u32 	%r130, %r127, 8, 8;
	add.s32 	%r131, %r124, %r130;
	bfe.u32 	%r132, %r127, 16, 8;
	add.s32 	%r133, %r126, %r132;
	add.s64 	%rd18, %rd17, %rd16;
	.pragma "used_bytes_mask 7";
	ld.global.u32 	%r134, [%rd18];
	bfe.u32 	%r135, %r134, 0, 8;
	add.s32 	%r136, %r129, %r135;
	bfe.u32 	%r137, %r134, 8, 8;
	add.s32 	%r138, %r131, %r137;
	bfe.u32 	%r139, %r134, 16, 8;
	add.s32 	%r140, %r133, %r139;
	add.s64 	%rd19, %rd18, %rd16;
	.pragma "used_bytes_mask 7";
	ld.global.u32 	%r141, [%rd19];
	bfe.u32 	%r142, %r141, 0, 8;
	add.s32 	%r183, %r136, %r142;
	bfe.u32 	%r143, %r141, 8, 8;
	add.s32 	%r184, %r138, %r143;
	bfe.u32 	%r144, %r141, 16, 8;
	add.s32 	%r182, %r140, %r144;
	add.s32 	%r181, %r181, 4;
$L__BB1_7:
	and.b32  	%r145, %r49, 1;
	setp.eq.b32 	%p8, %r145, 1;
	not.pred 	%p9, %p8;
	@%p9 bra 	$L__BB1_9;
	add.s32 	%r146, %r181, %r2;
	mad.lo.s32 	%r147, %r146, %r47, %r1;
	mul.wide.s32 	%rd20, %r147, 4;
	add.s64 	%rd21, %rd1, %rd20;
	.pragma "used_bytes_mask 7";
	ld.global.u32 	%r148, [%rd21];
	bfe.u32 	%r149, %r148, 0, 8;
	add.s32 	%r150, %r183, %r149;
	bfe.u32 	%r151, %r148, 8, 8;
	add.s32 	%r152, %r184, %r151;
	bfe.u32 	%r153, %r148, 16, 8;
	add.s32 	%r154, %r182, %r153;
	mul.wide.s32 	%rd22, %r47, 4;
	add.s64 	%rd23, %rd21, %rd22;
	.pragma "used_bytes_mask 7";
	ld.global.u32 	%r155, [%rd23];
	bfe.u32 	%r156, %r155, 0, 8;
	add.s32 	%r183, %r150, %r156;
	bfe.u32 	%r157, %r155, 8, 8;
	add.s32 	%r184, %r152, %r157;
	bfe.u32 	%r158, %r155, 16, 8;
	add.s32 	%r182, %r154, %r158;
	add.s32 	%r181, %r181, 2;
$L__BB1_9:
	add.s32 	%r159, %r181, %r2;
	mad.lo.s32 	%r160, %r159, %r47, %r1;
	mul.wide.s32 	%rd24, %r160, 4;
	add.s64 	%rd25, %rd1, %rd24;
	.pragma "used_bytes_mask 7";
	ld.global.u32 	%r161, [%rd25];
	bfe.u32 	%r162, %r161, 0, 8;
	add.s32 	%r194, %r183, %r162;
	bfe.u32 	%r163, %r161, 8, 8;
	add.s32 	%r193, %r184, %r163;
	bfe.u32 	%r164, %r161, 16, 8;
	add.s32 	%r195, %r182, %r164;
$L__BB1_10:
	div.s32 	%r165, %r194, %r4;
	cvt.u16.u32 	%rs8, %r165;
	div.s32 	%r166, %r193, %r4;
	cvt.u16.u32 	%rs9, %r166;
	div.s32 	%r167, %r195, %r4;
	cvt.u16.u32 	%rs10, %r167;
$L__BB1_11:
	setp.ge.s32 	%p10, %r1, %r47;
	setp.ge.s32 	%p11, %r2, %r50;
	or.pred  	%p12, %p10, %p11;
	@%p12 bra 	$L__BB1_13;
	mad.lo.s32 	%r168, %r47, %r2, %r1;
	cvta.to.global.u64 	%rd26, %rd2;
	mul.wide.s32 	%rd27, %r168, 4;
	add.s64 	%rd28, %rd26, %rd27;
	cvt.u32.u16 	%r169, %rs9;
	cvt.u32.u16 	%r170, %rs8;
	prmt.b32 	%r171, %r170, %r169, 0x3340U;
	cvt.u32.u16 	%r172, %rs10;
	prmt.b32 	%r173, %r172, 65535, 0x3340U;
	prmt.b32 	%r174, %r171, %r173, 0x5410U;
	st.global.u32 	[%rd28], %r174;
$L__BB1_13:
	ret;

}


// ===== COMPILED SASS (sm_100) =====

	.target	sm_100

	.elftype	@"ET_EXEC"


//--------------------- .note.nv.tkinfo           --------------------------
	.section	.note.nv.tkinfo,"",@"SHT_NOTE"
	.sectionflags	@"SHF_NOTE_NV_TKINFO"
	.tkinfo
        /*0018*/ 	.word	0x00000002
        /*0030*/ 	.string	""
        /*0030*/ 	.string	"ptxas"
        /*0030*/ 	.string	"Cuda compilation tools, release 13.0, V13.0.88"
        /*0030*/ 	.string	"Build cuda_13.0.r13.0/compiler.36424714_0"
        /*0030*/ 	.string	"-arch sm_100 -m 64 "



//--------------------- .note.nv.cuinfo           --------------------------
	.section	.note.nv.cuinfo,"",@"SHT_NOTE"
	.sectionflags	@"SHF_NOTE_NV_CUINFO"
        /*0018*/ 	.short	0x0002
        /*001a*/ 	.short	0x0064
        /*001c*/ 	.short	0x0082
	.zero		2


//--------------------- .nv.info                  --------------------------
	.section	.nv.info,"",@"SHT_CUDA_INFO"
	.align	4


	//----- nvinfo : EIATTR_REGCOUNT
	.align		4
        /*0000*/ 	.byte	0x04, 0x2f
        /*0002*/ 	.short	(.L_1 - .L_0)
	.align		4
.L_0:
        /*0004*/ 	.word	index@(_Z19boxBlurSplitXKernelP6uchar4S0_iii)
        /*0008*/ 	.word	0x00000020


	//----- nvinfo : EIATTR_FRAME_SIZE
	.align		4
.L_1:
        /*000c*/ 	.byte	0x04, 0x11
        /*000e*/ 	.short	(.L_3 - .L_2)
	.align		4
.L_2:
        /*0010*/ 	.word	index@(_Z19boxBlurSplitXKernelP6uchar4S0_iii)
        /*0014*/ 	.word	0x00000000


	//----- nvinfo : EIATTR_REGCOUNT
	.align		4
.L_3:
        /*0018*/ 	.byte	0x04, 0x2f
        /*001a*/ 	.short	(.L_5 - .L_4)
	.align		4
.L_4:
        /*001c*/ 	.word	index@(_Z19boxBlurSplitYKernelP6uchar4S0_iii)
        /*0020*/ 	.word	0x00000020


	//----- nvinfo : EIATTR_FRAME_SIZE
	.align		4
.L_5:
        /*0024*/ 	.byte	0x04, 0x11
        /*0026*/ 	.short	(.L_7 - .L_6)
	.align		4
.L_6:
        /*0028*/ 	.word	index@(_Z19boxBlurSplitYKernelP6uchar4S0_iii)
        /*002c*/ 	.word	0x00000000


	//----- nvinfo : EIATTR_MIN_STACK_SIZE
	.align		4
.L_7:
        /*0030*/ 	.byte	0x04, 0x12
        /*0032*/ 	.short	(.L_9 - .L_8)
	.align		4
.L_8:
        /*0034*/ 	.word	index@(_Z19boxBlurSplitYKernelP6uchar4S0_iii)
        /*0038*/ 	.word	0x00000000


	//----- nvinfo : EIATTR_MIN_STACK_SIZE
	.align		4
.L_9:
        /*003c*/ 	.byte	0x04, 0x12
        /*003e*/ 	.short	(.L_11 - .L_10)
	.align		4
.L_10:
        /*0040*/ 	.word	index@(_Z19boxBlurSplitXKernelP6uchar4S0_iii)
        /*0044*/ 	.word	0x00000000
.L_11:


//--------------------- .nv.compat                --------------------------
	.section	.nv.compat,"",@"SHT_CUDA_COMPAT_INFO"
	.align	4
        /*0000*/ 	.byte	0x02, 0x09, 0x00, 0x00, 0x02, 0x02, 0x01, 0x00, 0x02, 0x05, 0x05, 0x00, 0x03, 0x07, 0x01, 0x01
        /*0010*/ 	.byte	0x02, 0x03, 0x00, 0x00, 0x02, 0x06, 0x01, 0x00, 0x04, 0x0b, 0x08, 0x00, 0x09, 0x00, 0x00, 0x00
        /*0020*/ 	.byte	0x00, 0x00, 0x00, 0x00


//--------------------- .nv.info._Z19boxBlurSplitYKernelP6uchar4S0_iii --------------------------
	.section	.nv.info._Z19boxBlurSplitYKernelP6uchar4S0_iii,"",@"SHT_CUDA_INFO"
	.sectionflags	@""
	.align	4


	//----- nvinfo : EIATTR_CUDA_API_VERSION
	.align		4
        /*0000*/ 	.byte	0x04, 0x37
        /*0002*/ 	.short	(.L_13 - .L_12)
.L_12:
        /*0004*/ 	.word	0x00000082


	//----- nvinfo : EIATTR_KPARAM_INFO
	.align		4
.L_13:
        /*0008*/ 	.byte	0x04, 0x17
        /*000a*/ 	.short	(.L_15 - .L_14)
.L_14:
        /*000c*/ 	.word	0x00000000
        /*0010*/ 	.short	0x0004
        /*0012*/ 	.short	0x0018
        /*0014*/ 	.byte	0x00, 0xf0, 0x11, 0x00


	//----- nvinfo : EIATTR_KPARAM_INFO
	.align		4
.L_15:
        /*0018*/ 	.byte	0x04, 0x17
        /*001a*/ 	.short	(.L_17 - .L_16)
.L_16:
        /*001c*/ 	.word	0x00000000
        /*0020*/ 	.short	0x0003
        /*0022*/ 	.short	0x0014
        /*0024*/ 	.byte	0x00, 0xf0, 0x11, 0x00


	//----- nvinfo : EIATTR_KPARAM_INFO
	.align		4
.L_17:
        /*0028*/ 	.byte	0x04, 0x17
        /*002a*/ 	.short	(.L_19 - .L_18)
.L_18:
        /*002c*/ 	.word	0x00000000
        /*0030*/ 	.short	0x0002
        /*0032*/ 	.short	0x0010
        /*0034*/ 	.byte	0x00, 0xf0, 0x11, 0x00


	//----- nvinfo : EIATTR_KPARAM_INFO
	.align		4
.L_19:
        /*0038*/ 	.byte	0x04, 0x17
        /*003a*/ 	.short	(.L_21 - .L_20)
.L_20:
        /*003c*/ 	.word	0x00000000
        /*0040*/ 	.short	0x0001
        /*0042*/ 	.short	0x0008
        /*0044*/ 	.byte	0x00, 0xf5, 0x21, 0x00


	//----- nvinfo : EIATTR_KPARAM_INFO
	.align		4
.L_21:
        /*0048*/ 	.byte	0x04, 0x17
        /*004a*/ 	.short	(.L_23 - .L_22)
.L_22:
        /*004c*/ 	.word	0x00000000
        /*0050*/ 	.short	0x0000
        /*0052*/ 	.short	0x0000
        /*0054*/ 	.byte	0x00, 0xf5, 0x21, 0x00


	//----- nvinfo : EIATTR_SPARSE_MMA_MASK
	.align		4
.L_23:
        /*0058*/ 	.byte	0x03, 0x50
        /*005a*/ 	.short	0x0000


	//----- nvinfo : EIATTR_MAXREG_COUNT
	.align		4
        /*005c*/ 	.byte	0x03, 0x1b
        /*005e*/ 	.short	0x00ff


	//----- nvinfo : EIATTR_MERCURY_ISA_VERSION
	.align		4
        /*0060*/ 	.byte	0x03, 0x5f
        /*0062*/ 	.short	0x0101


	//----- nvinfo : EIATTR_UNUSED_LOAD_BYTE_OFFSET
	.align		4
        /*0064*/ 	.byte	0x04, 0x44
        /*0066*/ 	.short	(.L_25 - .L_24)


	//   ....[0]....
.L_24:
        /*0068*/ 	.word	0x00000300
        /*006c*/ 	.word	0x00000007


	//   ....[1]....
        /*0070*/ 	.word	0x00000320
        /*0074*/ 	.word	0x00000007


	//   ....[2]....
        /*0078*/ 	.word	0x00000350
        /*007c*/ 	.word	0x00000007


	//   ....[3]....
        /*0080*/ 	.word	0x00000370
        /*0084*/ 	.word	0x00000007


	//   ....[4]....
        /*0088*/ 	.word	0x00000390
        /*008c*/ 	.word	0x00000007


	//   ....[5]....
        /*0090*/ 	.word	0x000003b0
        /*0094*/ 	.word	0x00000007


	//   ....[6]....
        /*0098*/ 	.word	0x000003d0
        /*009c*/ 	.word	0x00000007


	//   ....[7]....
        /*00a0*/ 	.word	0x000003e0
        /*00a4*/ 	.word	0x00000007


	//   ....[8]....
        /*00a8*/ 	.word	0x000006f0
        /*00ac*/ 	.word	0x00000007


	//   ....[9]....
        /*00b0*/ 	.word	0x00000710
        /*00b4*/ 	.word	0x00000007


	//   ....[10]....
        /*00b8*/ 	.word	0x00000730
        /*00bc*/ 	.word	0x00000007


	//   ....[11]....
        /*00c0*/ 	.word	0x00000740
        /*00c4*/ 	.word	0x00000007


	//   ....[12]....
        /*00c8*/ 	.word	0x000008f0
        /*00cc*/ 	.word	0x00000007


	//   ....[13]....
        /*00d0*/ 	.word	0x00000910
        /*00d4*/ 	.word	0x00000007


	//   ....[14]....
        /*00d8*/ 	.word	0x00000920
        /*00dc*/ 	.word	0x00000007


	//----- nvinfo : EIATTR_VRC_CTA_INIT_COUNT
	.align		4
.L_25:
        /*00e0*/ 	.byte	0x02, 0x4a
	.zero		1
	.zero		1


	//----- nvinfo : EIATTR_EXIT_INSTR_OFFSETS
	.align		4
        /*00e4*/ 	.byte	0x04, 0x1c
        /*00e6*/ 	.short	(.L_27 - .L_26)


	//   ....[0]....
.L_26:
        /*00e8*/ 	.word	0x00000d80


	//   ....[1]....
        /*00ec*/ 	.word	0x00000e50


	//----- nvinfo : EIATTR_CRS_STACK_SIZE
	.align		4
.L_27:
        /*00f0*/ 	.byte	0x04, 0x1e
        /*00f2*/ 	.short	(.L_29 - .L_28)
.L_28:
        /*00f4*/ 	.word	0x00000000


	//----- nvinfo : EIATTR_CBANK_PARAM_SIZE
	.align		4
.L_29:
        /*00f8*/ 	.byte	0x03, 0x19
        /*00fa*/ 	.short	0x001c


	//----- nvinfo : EIATTR_PARAM_CBANK
	.align		4
        /*00fc*/ 	.byte	0x04, 0x0a
        /*00fe*/ 	.short	(.L_31 - .L_30)
	.align		4
.L_30:
        /*0100*/ 	.word	index@(.nv.constant0._Z19boxBlurSplitYKernelP6uchar4S0_iii)
        /*0104*/ 	.short	0x0380
        /*0106*/ 	.short	0x001c


	//----- nvinfo : EIATTR_SW_WAR
	.align		4
.L_31:
        /*0108*/ 	.byte	0x04, 0x36
        /*010a*/ 	.short	(.L_33 - .L_32)
.L_32:
        /*010c*/ 	.word	0x00000008
.L_33:


//--------------------- .nv.info._Z19boxBlurSplitXKernelP6uchar4S0_iii --------------------------
	.section	.nv.info._Z19boxBlurSplitXKernelP6uchar4S0_iii,"",@"SHT_CUDA_INFO"
	.sectionflags	@""
	.align	4


	//----- nvinfo : EIATTR_CUDA_API_VERSION
	.align		4
        /*0000*/ 	.byte	0x04, 0x37
        /*0002*/ 	.short	(.L_35 - .L_34)
.L_34:
        /*0004*/ 	.word	0x00000082


	//----- nvinfo : EIATTR_KPARAM_INFO
	.align		4
.L_35:
        /*0008*/ 	.byte	0x04, 0x17
        /*000a*/ 	.short	(.L_37 - .L_36)
.L_36:
        /*000c*/ 	.word	0x00000000
        /*0010*/ 	.short	0x0004
        /*0012*/ 	.short	0x0018
        /*0014*/ 	.byte	0x00, 0xf0, 0x11, 0x00


	//----- nvinfo : EIATTR_KPARAM_INFO
	.align		4
.L_37:
        /*0018*/ 	.byte	0x04, 0x17
        /*001a*/ 	.short	(.L_39 - .L_38)
.L_38:
        /*001c*/ 	.word	0x00000000
        /*0020*/ 	.short	0x0003
        /*0022*/ 	.short	0x0014
        /*0024*/ 	.byte	0x00, 0xf0, 0x11, 0x00


	//----- nvinfo : EIATTR_KPARAM_INFO
	.align		4
.L_39:
        /*0028*/ 	.byte	0x04, 0x17
        /*002a*/ 	.short	(.L_41 - .L_40)
.L_40:
        /*002c*/ 	.word	0x00000000
        /*0030*/ 	.short	0x0002
        /*0032*/ 	.short	0x0010
        /*0034*/ 	.byte	0x00, 0xf0, 0x11, 0x00


	//----- nvinfo : EIATTR_KPARAM_INFO
	.align		4
.L_41:
        /*0038*/ 	.byte	0x04, 0x17
        /*003a*/ 	.short	(.L_43 - .L_42)
.L_42:
        /*003c*/ 	.word	0x00000000
        /*0040*/ 	.short	0x0001
        /*0042*/ 	.short	0x0008
        /*0044*/ 	.byte	0x00, 0xf5, 0x21, 0x00


	//----- nvinfo : EIATTR_KPARAM_INFO
	.align		4
.L_43:
        /*0048*/ 	.byte	0x04, 0x17
        /*004a*/ 	.short	(.L_45 - .L_44)
.L_44:
        /*004c*/ 	.word	0x00000000
        /*0050*/ 	.short	0x0000
        /*0052*/ 	.short	0x0000
        /*0054*/ 	.byte	0x00, 0xf5, 0x21, 0x00


	//----- nvinfo : EIATTR_SPARSE_MMA_MASK
	.align		4
.L_45:
        /*0058*/ 	.byte	0x03, 0x50
        /*005a*/ 	.short	0x0000


	//----- nvinfo : EIATTR_MAXREG_COUNT
	.align		4
        /*005c*/ 	.byte	0x03, 0x1b
        /*005e*/ 	.short	0x00ff


	//----- nvinfo : EIATTR_MERCURY_ISA_VERSION
	.align		4
        /*0060*/ 	.byte	0x03, 0x5f
        /*0062*/ 	.short	0x0101


	//----- nvinfo : EIATTR_UNUSED_LOAD_BYTE_OFFSET
	.align		4
        /*0064*/ 	.byte	0x04, 0x44
        /*0066*/ 	.short	(.L_47 - .L_46)


	//   ....[0]....
.L_46:
        /*0068*/ 	.word	0x00000320
        /*006c*/ 	.word	0x00000007


	//   ....[1]....
        /*0070*/ 	.word	0x00000330
        /*0074*/ 	.word	0x00000007


	//   ....[2]....
        /*0078*/ 	.word	0x00000340
        /*007c*/ 	.word	0x00000007


	//   ....[3]....
        /*0080*/ 	.word	0x00000350
        /*0084*/ 	.word	0x00000007


	//   ....[4]....
        /*0088*/ 	.word	0x00000360
        /*008c*/ 	.word	0x00000007


	//   ....[5]....
        /*0090*/ 	.word	0x00000370
        /*0094*/ 	.word	0x00000007


	//   ....[6]....
        /*0098*/ 	.word	0x000003e0
        /*009c*/ 	.word	0x00000007


	//   ....[7]....
        /*00a0*/ 	.word	0x000003f0
        /*00a4*/ 	.word	0x00000007


	//   ....[8]....
        /*00a8*/ 	.word	0x000004f0
        /*00ac*/ 	.word	0x00000007


	//   ....[9]....
        /*00b0*/ 	.word	0x00000520
        /*00b4*/ 	.word	0x00000007


	//   ....[10]....
        /*00b8*/ 	.word	0x00000550
        /*00bc*/ 	.word	0x00000007


	//   ....[11]....
        /*00c0*/ 	.word	0x00000580
        /*00c4*/ 	.word	0x00000007


	//   ....[12]....
        /*00c8*/ 	.word	0x00000590
        /*00cc*/ 	.word	0x00000007


	//   ....[13]....
        /*00d0*/ 	.word	0x000005e0
        /*00d4*/ 	.word	0x00000007


	//   ....[14]....
        /*00d8*/ 	.word	0x00000610
        /*00dc*/ 	.word	0x00000007


	//   ....[15]....
        /*00e0*/ 	.word	0x00000620
        /*00e4*/ 	.word	0x00000007


	//   ....[16]....
        /*00e8*/ 	.word	0x00000930
        /*00ec*/ 	.word	0x00000007


	//   ....[17]....
        /*00f0*/ 	.word	0x00000940
        /*00f4*/ 	.word	0x00000007


	//   ....[18]....
        /*00f8*/ 	.word	0x00000950
        /*00fc*/ 	.word	0x00000007


	//   ....[19]....
        /*0100*/ 	.word	0x00000960
        /*0104*/ 	.word	0x00000007


	//   ....[20]....
        /*0108*/ 	.word	0x00000970
        /*010c*/ 	.word	0x00000007


	//   ....[21]....
        /*0110*/ 	.word	0x00000980
        /*0114*/ 	.word	0x00000007


	//   ....[22]....
        /*0118*/ 	.word	0x00000990
        /*011c*/ 	.word	0x00000007


	//   ....[23]....
        /*0120*/ 	.word	0x000009a0
        /*0124*/ 	.word	0x00000007


	//   ....[24]....
        /*0128*/ 	.word	0x00000c40
        /*012c*/ 	.word	0x00000007


	//   ....[25]....
        /*0130*/ 	.word	0x00000c50
        /*0134*/ 	.word	0x00000007


	//   ....[26]....
        /*0138*/ 	.word	0x00000c60
        /*013c*/ 	.word	0x00000007


	//   ....[27]....
        /*0140*/ 	.word	0x00000c70
        /*0144*/ 	.word	0x00000007


	//   ....[28]....
        /*0148*/ 	.word	0x00000de0
        /*014c*/ 	.word	0x00000007


	//----- nvinfo : EIATTR_VRC_CTA_INIT_COUNT
	.align		4
.L_47:
        /*0150*/ 	.byte	0x02, 0x4a
	.zero		1
	.zero		1


	//----- nvinfo : EIATTR_EXIT_INSTR_OFFSETS
	.align		4
        /*0154*/ 	.byte	0x04, 0x1c
        /*0156*/ 	.short	(.L_49 - .L_48)


	//   ....[0]....
.L_48:
        /*0158*/ 	.word	0x000011f0


	//   ....[1]....
        /*015c*/ 	.word	0x000012b0


	//----- nvinfo : EIATTR_CRS_STACK_SIZE
	.align		4
.L_49:
        /*0160*/ 	.byte	0x04, 0x1e
        /*0162*/ 	.short	(.L_51 - .L_50)
.L_50:
        /*0164*/ 	.word	0x00000000


	//----- nvinfo : EIATTR_CBANK_PARAM_SIZE
	.align		4
.L_51:
        /*0168*/ 	.byte	0x03, 0x19
        /*016a*/ 	.short	0x001c


	//----- nvinfo : EIATTR_PARAM_CBANK
	.align		4
        /*016c*/ 	.byte	0x04, 0x0a
        /*016e*/ 	.short	(.L_53 - .L_52)
	.align		4
.L_52:
        /*0170*/ 	.word	index@(.nv.constant0._Z19boxBlurSplitXKernelP6uchar4S0_iii)
        /*0174*/ 	.short	0x0380
        /*0176*/ 	.short	0x001c


	//----- nvinfo : EIATTR_SW_WAR
	.align		4
.L_53:
        /*0178*/ 	.byte	0x04, 0x36
        /*017a*/ 	.short	(.L_55 - .L_54)
.L_54:
        /*017c*/ 	.word	0x00000008
.L_55:


//--------------------- .nv.callgraph             --------------------------
	.section	.nv.callgraph,"",@"SHT_CUDA_CALLGRAPH"
	.align	4
	.sectionentsize	8
	.align		4
        /*0000*/ 	.word	0x00000000
	.align		4
        /*0004*/ 	.word	0xffffffff
	.align		4
        /*0008*/ 	.word	0x00000000
	.align		4
        /*000c*/ 	.word	0xfffffffe
	.align		4
        /*0010*/ 	.word	0x00000000
	.align		4
        /*0014*/ 	.word	0xfffffffd
	.align		4
        /*0018*/ 	.word	0x00000000
	.align		4
        /*001c*/ 	.word	0xfffffffc


//--------------------- .text._Z19boxBlurSplitYKernelP6uchar4S0_iii --------------------------
	.section	.text._Z19boxBlurSplitYKernelP6uchar4S0_iii,"ax",@progbits
	.align	128
        .global         _Z19boxBlurSplitYKernelP6uchar4S0_iii
        .type           _Z19boxBlurSplitYKernelP6uchar4S0_iii,@function
        .size           _Z19boxBlurSplitYKernelP6uchar4S0_iii,(.L_x_16 - _Z19boxBlurSplitYKernelP6uchar4S0_iii)
        .other          _Z19boxBlurSplitYKernelP6uchar4S0_iii,@"STO_CUDA_ENTRY STV_DEFAULT"
_Z19boxBlurSplitYKernelP6uchar4S0_iii:
.text._Z19boxBlurSplitYKernelP6uchar4S0_iii:
[----:B------:R-:W-:Y:S01]  /*0000*/  LDC R1, c[0x0][0x37c] ;  /* 0x0000df00ff017b82 */ /* 0x000fe20000000800 */
[----:B------:R-:W0:Y:S07]  /*0010*/  S2R R5, SR_TID.Y ;  /* 0x0000000000057919 */ /* 0x000e2e0000002200 */
[----:B------:R-:W1:Y:S01]  /*0020*/  LDC R3, c[0x0][0x360] ;  /* 0x0000d800ff037b82 */ /* 0x000e620000000800 */
[----:B------:R-:W2:Y:S01]  /*0030*/  LDCU UR7, c[0x0][0x394] ;  /* 0x00007280ff0777ac */ /* 0x000ea20008000800 */
[----:B------:R-:W-:Y:S01]  /*0040*/  BSSY.RECONVERGENT B0, `(.L_x_0) ;  /* 0x00000d0000007945 */ /* 0x000fe20003800200 */
[----:B------:R-:W1:Y:S01]  /*0050*/  S2R R2, SR_TID.X ;  /* 0x0000000000027919 */ /* 0x000e620000002100 */
[----:B------:R-:W-:-:S02]  /*0060*/  IMAD.MOV.U32 R6, RZ, RZ, 0x7f ;  /* 0x0000007fff067424 */ /* 0x000fc400078e00ff */
[----:B------:R-:W-:Y:S02]  /*0070*/  IMAD.MOV.U32 R7, RZ, RZ, 0x7f ;  /* 0x0000007fff077424 */ /* 0x000fe400078e00ff */
[----:B------:R-:W0:Y:S08]  /*0080*/  S2UR UR4, SR_CTAID.Y ;  /* 0x00000000000479c3 */ /* 0x000e300000002600 */
[----:B------:R-:W0:Y:S08]  /*0090*/  LDC R0, c[0x0][0x364] ;  /* 0x0000d900ff007b82 */ /* 0x000e300000000800 */
[----:B------:R-:W3:Y:S08]  /*00a0*/  LDC R17, c[0x0][0x398] ;  /* 0x0000e600ff117b82 */ /* 0x000ef00000000800 */
[----:B------:R-:W1:Y:S01]  /*00b0*/  S2UR UR6, SR_CTAID.X ;  /* 0x00000000000679c3 */ /* 0x000e620000002500 */
[----:B0-----:R-:W-:Y:S01]  /*00c0*/  IMAD R0, R0, UR4, R5 ;  /* 0x0000000400007c24 */ /* 0x001fe2000f8e0205 */
[----:B------:R-:W0:Y:S03]  /*00d0*/  LDCU.64 UR4, c[0x0][0x358] ;  /* 0x00006b00ff0477ac */ /* 0x000e260008000a00 */
[----:B---3--:R-:W-:-:S05]  /*00e0*/  IMAD.IADD R4, R0, 0x1, R17 ;  /* 0x0000000100047824 */ /* 0x008fca00078e0211 */
[----:B--2---:R-:W-:Y:S01]  /*00f0*/  ISETP.GE.AND P0, PT, R4, UR7, PT ;  /* 0x0000000704007c0c */ /* 0x004fe2000bf06270 */
[----:B------:R-:W-:Y:S02]  /*0100*/  IMAD.MOV.U32 R4, RZ, RZ, 0x7f ;  /* 0x0000007fff047424 */ /* 0x000fe400078e00ff */
[--C-:B-1----:R-:W-:Y:S01]  /*0110*/  IMAD R3, R3, UR6, R2.reuse ;  /* 0x0000000603037c24 */ /* 0x102fe2000f8e0202 */
[----:B------:R-:W-:Y:S02]  /*0120*/  ISETP.LT.OR P0, PT, R0, R17, P0 ;  /* 0x000000110000720c */ /* 0x000fe40000701670 */
[----:B------:R-:W-:-:S11]  /*0130*/  PRMT R2, R4, 0x7610, R2 ;  /* 0x0000761004027816 */ /* 0x000fd60000000002 */
[----:B0-----:R-:W-:Y:S05]  /*0140*/  @P0 BRA `(.L_x_1) ;  /* 0x0000000800fc0947 */ /* 0x001fea0003800000 */
[C---:B------:R-:W-:Y:S01]  /*0150*/  ISETP.GE.AND P0, PT, R17.reuse, RZ, PT ;  /* 0x000000ff1100720c */ /* 0x040fe20003f06270 */
[----:B------:R-:W-:Y:S02]  /*0160*/  IMAD.SHL.U32 R6, R17, 0x2, RZ ;  /* 0x0000000211067824 */ /* 0x000fe400078e00ff */
[----:B------:R-:W-:Y:S02]  /*0170*/  IMAD.MOV.U32 R9, RZ, RZ, RZ ;  /* 0x000000ffff097224 */ /* 0x000fe400078e00ff */
[----:B------:R-:W-:Y:S02]  /*0180*/  IMAD.MOV.U32 R11, RZ, RZ, RZ ;  /* 0x000000ffff0b7224 */ /* 0x000fe400078e00ff */
[----:B------:R-:W-:Y:S02]  /*0190*/  IMAD.MOV.U32 R5, RZ, RZ, RZ ;  /* 0x000000ffff057224 */ /* 0x000fe400078e00ff */
[----:B------:R-:W-:-:S04]  /*01a0*/  VIADD R2, R6, 0x1 ;  /* 0x0000000106027836 */ /* 0x000fc80000000000 */
[----:B------:R-:W-:Y:S05]  /*01b0*/  @!P0 BRA `(.L_x_2) ;  /* 0x0000000800188947 */ /* 0x000fea0003800000 */
[----:B------:R-:W0:Y:S01]  /*01c0*/  LDC R4, c[0x0][0x390] ;  /* 0x0000e400ff047b82 */ /* 0x000e220000000800 */
[C---:B------:R-:W-:Y:S01]  /*01d0*/  ISETP.GE.U32.AND P0, PT, R17.reuse, 0x4, PT ;  /* 0x000000041100780c */ /* 0x040fe20003f06070 */
[----:B------:R-:W-:Y:S01]  /*01e0*/  IMAD.MOV R7, RZ, RZ, -R17 ;  /* 0x000000ffff077224 */ /* 0x000fe200078e0a11 */
[----:B------:R-:W-:Y:S01]  /*01f0*/  LOP3.LUT R6, R6, 0x6, RZ, 0xc0, !PT ;  /* 0x0000000606067812 */ /* 0x000fe200078ec0ff */
[----:B------:R-:W-:Y:S01]  /*0200*/  IMAD.MOV.U32 R11, RZ, RZ, RZ ;  /* 0x000000ffff0b7224 */ /* 0x000fe200078e00ff */
[----:B------:R-:W-:Y:S01]  /*0210*/  LOP3.LUT R5, R17, 0x1, RZ, 0xc0, !PT ;  /* 0x0000000111057812 */ /* 0x000fe200078ec0ff */
[----:B------:R-:W-:Y:S01]  /*0220*/  IMAD.MOV.U32 R9, RZ, RZ, RZ ;  /* 0x000000ffff097224 */ /* 0x000fe200078e00ff */
[----:B------:R-:W-:Y:S01]  /*0230*/  ISETP.GE.U32.AND P1, PT, R6, 0x3, PT ;  /* 0x000000030600780c */ /* 0x000fe20003f26070 */
[----:B------:R-:W1:Y:S01]  /*0240*/  LDC.64 R12, c[0x0][0x380] ;  /* 0x0000e000ff0c7b82 */ /* 0x000e620000000a00 */
[----:B------:R-:W-:Y:S01]  /*0250*/  ISETP.NE.U32.AND P2, PT, R5, 0x1, PT ;  /* 0x000000010500780c */ /* 0x000fe20003f45070 */
[----:B------:R-:W-:-:S04]  /*0260*/  IMAD.MOV.U32 R6, RZ, RZ, RZ ;  /* 0x000000ffff067224 */ /* 0x000fc800078e00ff */
[----:B------:R-:W-:Y:S08]  /*0270*/  @!P0 BRA `(.L_x_3) ;  /* 0x0000000400008947 */ /* 0x000ff00003800000 */
[----:B------:R-:W2:Y:S01]  /*0280*/  LDC R10, c[0x0][0x390] ;  /* 0x0000e400ff0a7b82 */ /* 0x000ea20000000800 */
[----:B------:R-:W-:Y:S01]  /*0290*/  LOP3.LUT R8, R2, 0xfffffff8, RZ, 0xc0, !PT ;  /* 0xfffffff802087812 */ /* 0x000fe200078ec0ff */
[----:B------:R-:W-:Y:S02]  /*02a0*/  IMAD.IADD R5, R0, 0x1, -R17 ;  /* 0x0000000100057824 */ /* 0x000fe400078e0a11 */
[----:B------:R-:W-:Y:S02]  /*02b0*/  IMAD.MOV.U32 R6, RZ, RZ, RZ ;  /* 0x000000ffff067224 */ /* 0x000fe400078e00ff */
[----:B------:R-:W-:Y:S02]  /*02c0*/  IMAD.MOV R8, RZ, RZ, -R8 ;  /* 0x000000ffff087224 */ /* 0x000fe400078e0a08 */
[----:B------:R-:W3:Y:S01]  /*02d0*/  LDC.64 R14, c[0x0][0x380] ;  /* 0x0000e000ff0e7b82 */ /* 0x000ee20000000a00 */
[----:B--2---:R-:W-:-:S07]  /*02e0*/  IMAD R5, R5, R10, R3 ;  /* 0x0000000a05057224 */ /* 0x004fce00078e0203 */
.L_x_4:
[----:B---3--:R-:W-:-:S05]  /*02f0*/  IMAD.WIDE R26, R5, 0x4, R14 ;  /* 0x00000004051a7825 */ /* 0x008fca00078e020e */
[----:B------:R-:W2:Y:S01]  /*0300*/  LDG.E R28, desc[UR4][R26.64] ;  /* 0x000000041a1c7981 */ /* 0x000ea2000c1e1900 */
[----:B------:R-:W-:-:S05]  /*0310*/  IMAD.WIDE R20, R10, 0x4, R26 ;  /* 0x000000040a147825 */ /* 0x000fca00078e021a */
[----:B------:R3:W4:Y:S02]  /*0320*/  LDG.E R29, desc[UR4][R20.64] ;  /* 0x00000004141d7981 */ /* 0x000724000c1e1900 */
[----:B---3--:R-:W-:-:S04]  /*0330*/  IMAD.WIDE R20, R10, 0x4, R20 ;  /* 0x000000040a147825 */ /* 0x008fc800078e0214 */
[C---:B------:R-:W-:Y:S02]  /*0340*/  IMAD.WIDE R16, R10.reuse, 0x4, R20 ;  /* 0x000000040a107825 */ /* 0x040fe400078e0214 */
[----:B------:R-:W3:Y:S02]  /*0350*/  LDG.E R20, desc[UR4][R20.64] ;  /* 0x0000000414147981 */ /* 0x000ee4000c1e1900 */
[C---:B------:R-:W-:Y:S02]  /*0360*/  IMAD.WIDE R18, R10.reuse, 0x4, R16 ;  /* 0x000000040a127825 */ /* 0x040fe400078e0210 */
[----:B------:R-:W5:Y:S02]  /*0370*/  LDG.E R16, desc[UR4][R16.64] ;  /* 0x0000000410107981 */ /* 0x000f64000c1e1900 */
[C---:B------:R-:W-:Y:S02]  /*0380*/  IMAD.WIDE R22, R10.reuse, 0x4, R18 ;  /* 0x000000040a167825 */ /* 0x040fe400078e0212 */
[----:B------:R-:W5:Y:S02]  /*0390*/  LDG.E R18, desc[UR4][R18.64] ;  /* 0x0000000412127981 */ /* 0x000f64000c1e1900 */
[----:B------:R-:W-:-:S02]  /*03a0*/  IMAD.WIDE R24, R10, 0x4, R22 ;  /* 0x000000040a187825 */ /* 0x000fc400078e0216 */
[----:B------:R2:W5:Y:S02]  /*03b0*/  LDG.E R17, desc[UR4][R22.64] ;  /* 0x0000000416117981 */ /* 0x000564000c1e1900 */
[----:B------:R-:W-:Y:S02]  /*03c0*/  IMAD.WIDE R26, R10, 0x4, R24 ;  /* 0x000000040a1a7825 */ /* 0x000fe400078e0218 */
[----:B------:R-:W5:Y:S04]  /*03d0*/  LDG.E R24, desc[UR4][R24.64] ;  /* 0x0000000418187981 */ /* 0x000f68000c1e1900 */
[----:B------:R-:W5:Y:S01]  /*03e0*/  LDG.E R26, desc[UR4][R26.64] ;  /* 0x000000041a1a7981 */ /* 0x000f62000c1e1900 */
[----:B------:R-:W-:-:S05]  /*03f0*/  VIADD R8, R8, 0x8 ;  /* 0x0000000808087836 */ /* 0x000fca0000000000 */
[----:B------:R-:W-:Y:S01]  /*0400*/  ISETP.NE.AND P0, PT, R8, RZ, PT ;  /* 0x000000ff0800720c */ /* 0x000fe20003f05270 */
[----:B------:R-:W-:Y:S02]  /*0410*/  VIADD R7, R7, 0x8 ;  /* 0x0000000807077836 */ /* 0x000fe40000000000 */
[----:B------:R-:W-:Y:S01]  /*0420*/  IMAD R5, R10, 0x8, R5 ;  /* 0x000000080a057824 */ /* 0x000fe200078e0205 */
[----:B--2---:R-:W-:Y:S02]  /*0430*/  PRMT R22, R28, 0x7770, RZ ;  /* 0x000077701c167816 */ /* 0x004fe400000000ff */
[C---:B----4-:R-:W-:Y:S02]  /*0440*/  PRMT R21, R29.reuse, 0x7770, RZ ;  /* 0x000077701d157816 */ /* 0x050fe400000000ff */
[----:B------:R-:W-:Y:S02]  /*0450*/  PRMT R19, R29, 0x7771, RZ ;  /* 0x000077711d137816 */ /* 0x000fe400000000ff */
[----:B------:R-:W-:-:S02]  /*0460*/  IADD3 R11, PT, PT, R21, R11, R22 ;  /* 0x0000000b150b7210 */ /* 0x000fc40007ffe016 */
[C---:B------:R-:W-:Y:S02]  /*0470*/  PRMT R21, R28.reuse, 0x7771, RZ ;  /* 0x000077711c157816 */ /* 0x040fe400000000ff */
[----:B------:R-:W-:Y:S02]  /*0480*/  PRMT R28, R28, 0x7772, RZ ;  /* 0x000077721c1c7816 */ /* 0x000fe400000000ff */
[----:B------:R-:W-:Y:S02]  /*0490*/  PRMT R29, R29, 0x7772, RZ ;  /* 0x000077721d1d7816 */ /* 0x000fe400000000ff */
[----:B------:R-:W-:Y:S02]  /*04a0*/  IADD3 R9, PT, PT, R19, R9, R21 ;  /* 0x0000000913097210 */ /* 0x000fe40007ffe015 */
[----:B------:R-:W-:Y:S02]  /*04b0*/  IADD3 R28, PT, PT, R29, R6, R28 ;  /* 0x000000061d1c7210 */ /* 0x000fe40007ffe01c */
[----:B---3--:R-:W-:-:S02]  /*04c0*/  PRMT R6, R20, 0x7770, RZ ;  /* 0x0000777014067816 */ /* 0x008fc400000000ff */
[C---:B------:R-:W-:Y:S02]  /*04d0*/  PRMT R22, R20.reuse, 0x7771, RZ ;  /* 0x0000777114167816 */ /* 0x040fe400000000ff */
[----:B------:R-:W-:Y:S02]  /*04e0*/  PRMT R19, R20, 0x7772, RZ ;  /* 0x0000777214137816 */ /* 0x000fe400000000ff */
[C---:B-----5:R-:W-:Y:S02]  /*04f0*/  PRMT R20, R16.reuse, 0x7770, RZ ;  /* 0x0000777010147816 */ /* 0x060fe400000000ff */
[C---:B------:R-:W-:Y:S02]  /*0500*/  PRMT R21, R16.reuse, 0x7771, RZ ;  /* 0x0000777110157816 */ /* 0x040fe400000000ff */
[----:B------:R-:W-:Y:S02]  /*0510*/  PRMT R16, R16, 0x7772, RZ ;  /* 0x0000777210107816 */ /* 0x000fe400000000ff */
[----:B------:R-:W-:-:S02]  /*0520*/  IADD3 R11, PT, PT, R20, R11, R6 ;  /* 0x0000000b140b7210 */ /* 0x000fc40007ffe006 */
[----:B------:R-:W-:Y:S02]  /*0530*/  IADD3 R16, PT, PT, R16, R28, R19 ;  /* 0x0000001c10107210 */ /* 0x000fe40007ffe013 */
[----:B------:R-:W-:Y:S02]  /*0540*/  IADD3 R9, PT, PT, R21, R9, R22 ;  /* 0x0000000915097210 */ /* 0x000fe40007ffe016 */
[C---:B------:R-:W-:Y:S02]  /*0550*/  PRMT R6, R18.reuse, 0x7770, RZ ;  /* 0x0000777012067816 */ /* 0x040fe400000000ff */
[C---:B------:R-:W-:Y:S02]  /*0560*/  PRMT R20, R18.reuse, 0x7771, RZ ;  /* 0x0000777112147816 */ /* 0x040fe400000000ff */
[----:B------:R-:W-:Y:S02]  /*0570*/  PRMT R19, R18, 0x7772, RZ ;  /* 0x0000777212137816 */ /* 0x000fe400000000ff */
[----:B------:R-:W-:-:S02]  /*0580*/  PRMT R18, R17, 0x7770, RZ ;  /* 0x0000777011127816 */ /* 0x000fc400000000ff */
[C---:B------:R-:W-:Y:S02]  /*0590*/  PRMT R21, R17.reuse, 0x7771, RZ ;  /* 0x0000777111157816 */ /* 0x040fe400000000ff */
[----:B------:R-:W-:Y:S02]  /*05a0*/  PRMT R17, R17, 0x7772, RZ ;  /* 0x0000777211117816 */ /* 0x000fe400000000ff */
[----:B------:R-:W-:Y:S02]  /*05b0*/  IADD3 R11, PT, PT, R18, R11, R6 ;  /* 0x0000000b120b7210 */ /* 0x000fe40007ffe006 */
[----:B------:R-:W-:Y:S02]  /*05c0*/  IADD3 R9, PT, PT, R21, R9, R20 ;  /* 0x0000000915097210 */ /* 0x000fe40007ffe014 */
[----:B------:R-:W-:Y:S02]  /*05d0*/  IADD3 R16, PT, PT, R17, R16, R19 ;  /* 0x0000001011107210 */ /* 0x000fe40007ffe013 */
[----:B------:R-:W-:-:S02]  /*05e0*/  PRMT R6, R24, 0x7770, RZ ;  /* 0x0000777018067816 */ /* 0x000fc400000000ff */
[C---:B------:R-:W-:Y:S02]  /*05f0*/  PRMT R19, R26.reuse, 0x7770, RZ ;  /* 0x000077701a137816 */ /* 0x040fe400000000ff */
[----:B------:R-:W-:Y:S02]  /*0600*/  PRMT R20, R26, 0x7771, RZ ;  /* 0x000077711a147816 */ /* 0x000fe400000000ff */
[C---:B------:R-:W-:Y:S02]  /*0610*/  PRMT R18, R24.reuse, 0x7771, RZ ;  /* 0x0000777118127816 */ /* 0x040fe400000000ff */
[----:B------:R-:W-:Y:S02]  /*0620*/  PRMT R17, R24, 0x7772, RZ ;  /* 0x0000777218117816 */ /* 0x000fe400000000ff */
[----:B------:R-:W-:Y:S02]  /*0630*/  PRMT R26, R26, 0x7772, RZ ;  /* 0x000077721a1a7816 */ /* 0x000fe400000000ff */
[----:B------:R-:W-:-:S02]  /*0640*/  IADD3 R11, PT, PT, R19, R11, R6 ;  /* 0x0000000b130b7210 */ /* 0x000fc40007ffe006 */
[----:B------:R-:W-:Y:S02]  /*0650*/  IADD3 R9, PT, PT, R20, R9, R18 ;  /* 0x0000000914097210 */ /* 0x000fe40007ffe012 */
[----:B------:R-:W-:Y:S01]  /*0660*/  IADD3 R6, PT, PT, R26, R16, R17 ;  /* 0x000000101a067210 */ /* 0x000fe20007ffe011 */
[----:B------:R-:W-:Y:S06]  /*0670*/  @P0 BRA `(.L_x_4) ;  /* 0xfffffffc001c0947 */ /* 0x000fec000383ffff */
.L_x_3:
[----:B------:R-:W-:Y:S05]  /*0680*/  @!P1 BRA `(.L_x_5) ;  /* 0x00000000007c9947 */ /* 0x000fea0003800000 */
[----:B------:R-:W2:Y:S01]  /*0690*/  LDC R21, c[0x0][0x390] ;  /* 0x0000e400ff157b82 */ /* 0x000ea20000000800 */
[----:B------:R-:W-:-:S07]  /*06a0*/  IMAD.IADD R8, R0, 0x1, R7 ;  /* 0x0000000100087824 */ /* 0x000fce00078e0207 */
[----:B------:R-:W3:Y:S01]  /*06b0*/  LDC.64 R16, c[0x0][0x380] ;  /* 0x0000e000ff107b82 */ /* 0x000ee20000000a00 */
[----:B--2---:R-:W-:-:S04]  /*06c0*/  IMAD R5, R8, R21, R3 ;  /* 0x0000001508057224 */ /* 0x004fc800078e0203 */
[----:B---3--:R-:W-:-:S04]  /*06d0*/  IMAD.WIDE R16, R5, 0x4, R16 ;  /* 0x0000000405107825 */ /* 0x008fc800078e0210 */
[C---:B------:R-:W-:Y:S02]  /*06e0*/  IMAD.WIDE R18, R21.reuse, 0x4, R16 ;  /* 0x0000000415127825 */ /* 0x040fe400078e0210 */
[----:B------:R-:W2:Y:S02]  /*06f0*/  LDG.E R16, desc[UR4][R16.64] ;  /* 0x0000000410107981 */ /* 0x000ea4000c1e1900 */
[C---:B------:R-:W-:Y:S02]  /*0700*/  IMAD.WIDE R14, R21.reuse, 0x4, R18 ;  /* 0x00000004150e7825 */ /* 0x040fe400078e0212 */
[----:B------:R-:W3:Y:S02]  /*0710*/  LDG.E R18, desc[UR4][R18.64] ;  /* 0x0000000412127981 */ /* 0x000ee4000c1e1900 */
[----:B------:R-:W-:Y:S02]  /*0720*/  IMAD.WIDE R20, R21, 0x4, R14 ;  /* 0x0000000415147825 */ /* 0x000fe400078e020e */
[----:B------:R-:W4:Y:S04]  /*0730*/  LDG.E R14, desc[UR4][R14.64] ;  /* 0x000000040e0e7981 */ /* 0x000f28000c1e1900 */
[----:B------:R-:W5:Y:S01]  /*0740*/  LDG.E R20, desc[UR4][R20.64] ;  /* 0x0000000414147981 */ /* 0x000f62000c1e1900 */
[----:B------:R-:W-:Y:S01]  /*0750*/  VIADD R7, R7, 0x4 ;  /* 0x0000000407077836 */ /* 0x000fe20000000000 */
[----:B--2---:R-:W-:-:S02]  /*0760*/  PRMT R8, R16, 0x7770, RZ ;  /* 0x0000777010087816 */ /* 0x004fc400000000ff */
[C---:B------:R-:W-:Y:S02]  /*0770*/  PRMT R10, R16.reuse, 0x7771, RZ ;  /* 0x00007771100a7816 */ /* 0x040fe400000000ff */
[----:B------:R-:W-:Y:S02]  /*0780*/  PRMT R5, R16, 0x7772, RZ ;  /* 0x0000777210057816 */ /* 0x000fe400000000ff */
[C---:B---3--:R-:W-:Y:S02]  /*0790*/  PRMT R22, R18.reuse, 0x7770, RZ ;  /* 0x0000777012167816 */ /* 0x048fe400000000ff */
[C---:B------:R-:W-:Y:S02]  /*07a0*/  PRMT R23, R18.reuse, 0x7771, RZ ;  /* 0x0000777112177816 */ /* 0x040fe400000000ff */
[----:B------:R-:W-:Y:S02]  /*07b0*/  PRMT R16, R18, 0x7772, RZ ;  /* 0x0000777212107816 */ /* 0x000fe400000000ff */
[----:B------:R-:W-:-:S02]  /*07c0*/  IADD3 R8, PT, PT, R22, R11, R8 ;  /* 0x0000000b16087210 */ /* 0x000fc40007ffe008 */
[----:B------:R-:W-:Y:S02]  /*07d0*/  IADD3 R9, PT, PT, R23, R9, R10 ;  /* 0x0000000917097210 */ /* 0x000fe40007ffe00a */
[----:B------:R-:W-:Y:S02]  /*07e0*/  IADD3 R5, PT, PT, R16, R6, R5 ;  /* 0x0000000610057210 */ /* 0x000fe40007ffe005 */
[C---:B----4-:R-:W-:Y:S02]  /*07f0*/  PRMT R11, R14.reuse, 0x7770, RZ ;  /* 0x000077700e0b7816 */ /* 0x050fe400000000ff */
[----:B------:R-:W-:Y:S02]  /*0800*/  PRMT R6, R14, 0x7771, RZ ;  /* 0x000077710e067816 */ /* 0x000fe400000000ff */
[C---:B-----5:R-:W-:Y:S02]  /*0810*/  PRMT R10, R20.reuse, 0x7770, RZ ;  /* 0x00007770140a7816 */ /* 0x060fe400000000ff */
[----:B------:R-:W-:-:S02]  /*0820*/  PRMT R15, R20, 0x7771, RZ ;  /* 0x00007771140f7816 */ /* 0x000fc400000000ff */
[----:B------:R-:W-:Y:S02]  /*0830*/  PRMT R14, R14, 0x7772, RZ ;  /* 0x000077720e0e7816 */ /* 0x000fe400000000ff */
[----:B------:R-:W-:Y:S02]  /*0840*/  PRMT R20, R20, 0x7772, RZ ;  /* 0x0000777214147816 */ /* 0x000fe400000000ff */
[----:B------:R-:W-:Y:S02]  /*0850*/  IADD3 R9, PT, PT, R15, R9, R6 ;  /* 0x000000090f097210 */ /* 0x000fe40007ffe006 */
[----:B------:R-:W-:Y:S02]  /*0860*/  IADD3 R11, PT, PT, R10, R8, R11 ;  /* 0x000000080a0b7210 */ /* 0x000fe40007ffe00b */
[----:B------:R-:W-:-:S07]  /*0870*/  IADD3 R6, PT, PT, R20, R5, R14 ;  /* 0x0000000514067210 */ /* 0x000fce0007ffe00e */
.L_x_5:
[C---:B------:R-:W-:Y:S02]  /*0880*/  @!P2 IMAD.IADD R5, R0.reuse, 0x1, R7 ;  /* 0x000000010005a824 */ /* 0x040fe400078e0207 */
[----:B------:R-:W-:Y:S02]  /*0890*/  @!P2 VIADD R7, R7, 0x2 ;  /* 0x000000020707a836 */ /* 0x000fe40000000000 */
[----:B0-----:R-:W-:Y:S02]  /*08a0*/  @!P2 IMAD R5, R5, R4, R3 ;  /* 0x000000040505a224 */ /* 0x001fe400078e0203 */
[----:B------:R-:W-:Y:S02]  /*08b0*/  IMAD.IADD R7, R0, 0x1, R7 ;  /* 0x0000000100077824 */ /* 0x000fe400078e0207 */
[----:B-1----:R-:W-:-:S04]  /*08c0*/  @!P2 IMAD.WIDE R14, R5, 0x4, R12 ;  /* 0x00000004050ea825 */ /* 0x002fc800078e020c */
[----:B------:R-:W-:Y:S02]  /*08d0*/  IMAD R7, R7, R4, R3 ;  /* 0x0000000407077224 */ /* 0x000fe400078e0203 */
[----:B------:R-:W-:Y:S02]  /*08e0*/  @!P2 IMAD.WIDE R16, R4, 0x4, R14 ;  /* 0x000000040410a825 */ /* 0x000fe400078e020e */
[----:B------:R-:W2:Y:S02]  /*08f0*/  @!P2 LDG.E R14, desc[UR4][R14.64] ;  /* 0x000000040e0ea981 */ /* 0x000ea4000c1e1900 */
[----:B------:R-:W-:Y:S02]  /*0900*/  IMAD.WIDE R12, R7, 0x4, R12 ;  /* 0x00000004070c7825 */ /* 0x000fe400078e020c */
[----:B------:R-:W3:Y:S04]  /*0910*/  @!P2 LDG.E R16, desc[UR4][R16.64] ;  /* 0x000000041010a981 */ /* 0x000ee8000c1e1900 */
[----:B------:R-:W4:Y:S01]  /*0920*/  LDG.E R12, desc[UR4][R12.64] ;  /* 0x000000040c0c7981 */ /* 0x000f22000c1e1900 */
[----:B--2---:R-:W-:-:S02]  /*0930*/  @!P2 PRMT R4, R14, 0x7770, RZ ;  /* 0x000077700e04a816 */ /* 0x004fc400000000ff */
[C---:B------:R-:W-:Y:S02]  /*0940*/  @!P2 PRMT R8, R14.reuse, 0x7771, RZ ;  /* 0x000077710e08a816 */ /* 0x040fe400000000ff */
[----:B------:R-:W-:Y:S02]  /*0950*/  @!P2 PRMT R5, R14, 0x7772, RZ ;  /* 0x000077720e05a816 */ /* 0x000fe400000000ff */
[C---:B---3--:R-:W-:Y:S02]  /*0960*/  @!P2 PRMT R7, R16.reuse, 0x7770, RZ ;  /* 0x000077701007a816 */ /* 0x048fe400000000ff */
[C---:B------:R-:W-:Y:S02]  /*0970*/  @!P2 PRMT R10, R16.reuse, 0x7771, RZ ;  /* 0x00007771100aa816 */ /* 0x040fe400000000ff */
[----:B------:R-:W-:Y:S02]  /*0980*/  @!P2 PRMT R18, R16, 0x7772, RZ ;  /* 0x000077721012a816 */ /* 0x000fe400000000ff */
[----:B------:R-:W-:-:S02]  /*0990*/  @!P2 IADD3 R11, PT, PT, R7, R11, R4 ;  /* 0x0000000b070ba210 */ /* 0x000fc40007ffe004 */
[----:B------:R-:W-:Y:S02]  /*09a0*/  @!P2 IADD3 R9, PT, PT, R10, R9, R8 ;  /* 0x000000090a09a210 */ /* 0x000fe40007ffe008 */
[----:B------:R-:W-:Y:S02]  /*09b0*/  @!P2 IADD3 R6, PT, PT, R18, R6, R5 ;  /* 0x000000061206a210 */ /* 0x000fe40007ffe005 */
[C---:B----4-:R-:W-:Y:S02]  /*09c0*/  PRMT R4, R12.reuse, 0x7770, RZ ;  /* 0x000077700c047816 */ /* 0x050fe400000000ff */
[C---:B------:R-:W-:Y:S02]  /*09d0*/  PRMT R8, R12.reuse, 0x7771, RZ ;  /* 0x000077710c087816 */ /* 0x040fe400000000ff */
[----:B------:R-:W-:Y:S01]  /*09e0*/  PRMT R5, R12, 0x7772, RZ ;  /* 0x000077720c057816 */ /* 0x000fe200000000ff */
[----:B------:R-:W-:Y:S02]  /*09f0*/  IMAD.IADD R11, R4, 0x1, R11 ;  /* 0x00000001040b7824 */ /* 0x000fe400078e020b */
[----:B------:R-:W-:-:S02]  /*0a00*/  IMAD.IADD R9, R8, 0x1, R9 ;  /* 0x0000000108097824 */ /* 0x000fc400078e0209 */
[----:B------:R-:W-:-:S07]  /*0a10*/  IMAD.IADD R5, R5, 0x1, R6 ;  /* 0x0000000105057824 */ /* 0x000fce00078e0206 */
.L_x_2:
[-C--:B------:R-:W-:Y:S02]  /*0a20*/  IABS R4, R2.reuse ;  /* 0x0000000200047213 */ /* 0x080fe40000000000 */
[----:B------:R-:W-:Y:S02]  /*0a30*/  IABS R12, R11 ;  /* 0x0000000b000c7213 */ /* 0x000fe40000000000 */
[----:B------:R-:W0:Y:S01]  /*0a40*/  I2F.RP R8, R4 ;  /* 0x0000000400087306 */ /* 0x000e220000209400 */
[-C--:B------:R-:W-:Y:S02]  /*0a50*/  IABS R10, R2.reuse ;  /* 0x00000002000a7213 */ /* 0x080fe40000000000 */
[----:B------:R-:W-:Y:S02]  /*0a60*/  IABS R14, R9 ;  /* 0x00000009000e7213 */ /* 0x000fe40000000000 */
[----:B------:R-:W-:Y:S01]  /*0a70*/  IABS R16, R5 ;  /* 0x0000000500107213 */ /* 0x000fe20000000000 */
[----:B------:R-:W-:Y:S01]  /*0a80*/  IMAD.MOV R15, RZ, RZ, -R10 ;  /* 0x000000ffff0f7224 */ /* 0x000fe200078e0a0a */
[----:B------:R-:W-:-:S02]  /*0a90*/  LOP3.LUT R11, R11, R2, RZ, 0x3c, !PT ;  /* 0x000000020b0b7212 */ /* 0x000fc400078e3cff */
[-C--:B------:R-:W-:Y:S02]  /*0aa0*/  LOP3.LUT R9, R9, R2.reuse, RZ, 0x3c, !PT ;  /* 0x0000000209097212 */ /* 0x080fe400078e3cff */
[----:B------:R-:W-:Y:S02]  /*0ab0*/  LOP3.LUT R5, R5, R2, RZ, 0x3c, !PT ;  /* 0x0000000205057212 */ /* 0x000fe400078e3cff */
[----:B------:R-:W-:Y:S01]  /*0ac0*/  ISETP.GE.AND P4, PT, R11, RZ, PT ;  /* 0x000000ff0b00720c */ /* 0x000fe20003f86270 */
[----:B0-----:R-:W0:Y:S02]  /*0ad0*/  MUFU.RCP R8, R8 ;  /* 0x0000000800087308 */ /* 0x001e240000001000 */
[----:B0-----:R-:W-:-:S06]  /*0ae0*/  VIADD R6, R8, 0xffffffe ;  /* 0x0ffffffe08067836 */ /* 0x001fcc0000000000 */
[----:B------:R0:W1:Y:S02]  /*0af0*/  F2I.FTZ.U32.TRUNC.NTZ R7, R6 ;  /* 0x0000000600077305 */ /* 0x000064000021f000 */
[----:B0-----:R-:W-:Y:S02]  /*0b00*/  IMAD.MOV.U32 R6, RZ, RZ, RZ ;  /* 0x000000ffff067224 */ /* 0x001fe400078e00ff */
[----:B-1----:R-:W-:-:S04]  /*0b10*/  IMAD.MOV R13, RZ, RZ, -R7 ;  /* 0x000000ffff0d7224 */ /* 0x002fc800078e0a07 */
[----:B------:R-:W-:-:S04]  /*0b20*/  IMAD R13, R13, R4, RZ ;  /* 0x000000040d0d7224 */ /* 0x000fc800078e02ff */
[----:B------:R-:W-:-:S06]  /*0b30*/  IMAD.HI.U32 R7, R7, R13, R6 ;  /* 0x0000000d07077227 */ /* 0x000fcc00078e0006 */
[----:B------:R-:W-:-:S04]  /*0b40*/  IMAD.HI.U32 R6, R7, R12, RZ ;  /* 0x0000000c07067227 */ /* 0x000fc800078e00ff */
[----:B------:R-:W-:-:S04]  /*0b50*/  IMAD.HI.U32 R8, R7, R14, RZ ;  /* 0x0000000e07087227 */ /* 0x000fc800078e00ff */
[----:B------:R-:W-:-:S04]  /*0b60*/  IMAD.HI.U32 R10, R7, R16, RZ ;  /* 0x00000010070a7227 */ /* 0x000fc800078e00ff */
[-C--:B------:R-:W-:Y:S02]  /*0b70*/  IMAD R7, R6, R15.reuse, R12 ;  /* 0x0000000f06077224 */ /* 0x080fe400078e020c */
[-C--:B------:R-:W-:Y:S02]  /*0b80*/  IMAD R13, R8, R15.reuse, R14 ;  /* 0x0000000f080d7224 */ /* 0x080fe400078e020e */
[----:B------:R-:W-:Y:S01]  /*0b90*/  IMAD R15, R10, R15, R16 ;  /* 0x0000000f0a0f7224 */ /* 0x000fe200078e0210 */
[C---:B------:R-:W-:Y:S02]  /*0ba0*/  ISETP.GT.U32.AND P5, PT, R4.reuse, R7, PT ;  /* 0x000000070400720c */ /* 0x040fe40003fa4070 */
[C---:B------:R-:W-:Y:S02]  /*0bb0*/  ISETP.GT.U32.AND P6, PT, R4.reuse, R13, PT ;  /* 0x0000000d0400720c */ /* 0x040fe40003fc4070 */
[----:B------:R-:W-:-:S09]  /*0bc0*/  ISETP.GT.U32.AND P0, PT, R4, R15, PT ;  /* 0x0000000f0400720c */ /* 0x000fd20003f04070 */
[--C-:B------:R-:W-:Y:S02]  /*0bd0*/  @!P5 IMAD.IADD R7, R7, 0x1, -R4.reuse ;  /* 0x000000010707d824 */ /* 0x100fe400078e0a04 */
[--C-:B------:R-:W-:Y:S02]  /*0be0*/  @!P6 IMAD.IADD R13, R13, 0x1, -R4.reuse ;  /* 0x000000010d0de824 */ /* 0x100fe400078e0a04 */
[----:B------:R-:W-:Y:S01]  /*0bf0*/  @!P0 IMAD.IADD R15, R15, 0x1, -R4 ;  /* 0x000000010f0f8824 */ /* 0x000fe200078e0a04 */
[-C--:B------:R-:W-:Y:S01]  /*0c00*/  ISETP.GE.U32.AND P1, PT, R7, R4.reuse, PT ;  /* 0x000000040700720c */ /* 0x080fe20003f26070 */
[----:B------:R-:W-:Y:S01]  /*0c10*/  @!P5 VIADD R6, R6, 0x1 ;  /* 0x000000010606d836 */ /* 0x000fe20000000000 */
[-C--:B------:R-:W-:Y:S01]  /*0c20*/  ISETP.GE.U32.AND P2, PT, R13, R4.reuse, PT ;  /* 0x000000040d00720c */ /* 0x080fe20003f46070 */
[----:B------:R-:W-:Y:S01]  /*0c30*/  @!P6 VIADD R8, R8, 0x1 ;  /* 0x000000010808e836 */ /* 0x000fe20000000000 */
[----:B------:R-:W-:Y:S01]  /*0c40*/  ISETP.GE.U32.AND P3, PT, R15, R4, PT ;  /* 0x000000040f00720c */ /* 0x000fe20003f66070 */
[----:B------:R-:W-:Y:S01]  /*0c50*/  @!P0 VIADD R10, R10, 0x1 ;  /* 0x000000010a0a8836 */ /* 0x000fe20000000000 */
[----:B------:R-:W-:-:S02]  /*0c60*/  ISETP.GE.AND P5, PT, R9, RZ, PT ;  /* 0x000000ff0900720c */ /* 0x000fc40003fa6270 */
[----:B------:R-:W-:Y:S02]  /*0c70*/  ISETP.GE.AND P6, PT, R5, RZ, PT ;  /* 0x000000ff0500720c */ /* 0x000fe40003fc6270 */
[----:B------:R-:W-:Y:S02]  /*0c80*/  ISETP.NE.AND P0, PT, R2, RZ, PT ;  /* 0x000000ff0200720c */ /* 0x000fe40003f05270 */
[----:B------:R-:W-:Y:S01]  /*0c90*/  LOP3.LUT R5, RZ, R2, RZ, 0x33, !PT ;  /* 0x00000002ff057212 */ /* 0x000fe200078e33ff */
[----:B------:R-:W-:Y:S02]  /*0ca0*/  @P1 VIADD R6, R6, 0x1 ;  /* 0x0000000106061836 */ /* 0x000fe40000000000 */
[----:B------:R-:W-:Y:S02]  /*0cb0*/  @P2 VIADD R8, R8, 0x1 ;  /* 0x0000000108082836 */ /* 0x000fe40000000000 */
[----:B------:R-:W-:Y:S02]  /*0cc0*/  @P3 VIADD R10, R10, 0x1 ;  /* 0x000000010a0a3836 */ /* 0x000fe40000000000 */
[----:B------:R-:W-:-:S02]  /*0cd0*/  @!P4 IMAD.MOV R6, RZ, RZ, -R6 ;  /* 0x000000ffff06c224 */ /* 0x000fc400078e0a06 */
[----:B------:R-:W-:Y:S02]  /*0ce0*/  @!P5 IMAD.MOV R8, RZ, RZ, -R8 ;  /* 0x000000ffff08d224 */ /* 0x000fe400078e0a08 */
[----:B------:R-:W-:Y:S01]  /*0cf0*/  @!P6 IMAD.MOV R10, RZ, RZ, -R10 ;  /* 0x000000ffff0ae224 */ /* 0x000fe200078e0a0a */
[C---:B------:R-:W-:Y:S02]  /*0d00*/  SEL R2, R5.reuse, R6, !P0 ;  /* 0x0000000605027207 */ /* 0x040fe40004000000 */
[C---:B------:R-:W-:Y:S02]  /*0d10*/  SEL R6, R5.reuse, R8, !P0 ;  /* 0x0000000805067207 */ /* 0x040fe40004000000 */
[----:B------:R-:W-:-:S04]  /*0d20*/  SEL R5, R5, R10, !P0 ;  /* 0x0000000a05057207 */ /* 0x000fc80004000000 */
[----:B------:R-:W-:-:S07]  /*0d30*/  PRMT R7, R5, 0x7610, R7 ;  /* 0x0000761005077816 */ /* 0x000fce0000000007 */
.L_x_1:
[----:B------:R-:W-:Y:S05]  /*0d40*/  BSYNC.RECONVERGENT B0 ;  /* 0x0000000000007941 */ /* 0x000fea0003800200 */
.L_x_0:
[----:B------:R-:W0:Y:S01]  /*0d50*/  LDCU UR8, c[0x0][0x390] ;  /* 0x00007200ff0877ac */ /* 0x000e220008000800 */
[----:B------:R-:W-:-:S04]  /*0d60*/  ISETP.GE.AND P0, PT, R0, UR7, PT ;  /* 0x0000000700007c0c */ /* 0x000fc8000bf06270 */
[----:B0-----:R-:W-:-:S13]  /*0d70*/  ISETP.GE.OR P0, PT, R3, UR8, P0 ;  /* 0x0000000803007c0c */ /* 0x001fda0008706670 */
[----:B------:R-:W-:Y:S05]  /*0d80*/  @P0 EXIT ;  /* 0x000000000000094d */ /* 0x000fea0003800000 */
[----:B------:R-:W0:Y:S01]  /*0d90*/  LDC.64 R4, c[0x0][0x388] ;  /* 0x0000e200ff047b82 */ /* 0x000e220000000a00 */
[----:B------:R-:W-:Y:S01]  /*0da0*/  UMOV UR6, 0x3340 ;  /* 0x0000334000067882 */ /* 0x000fe20000000000 */
[----:B------:R-:W-:Y:S01]  /*0db0*/  LOP3.LUT R9, R2, 0xffff, RZ, 0xc0, !PT ;  /* 0x0000ffff02097812 */ /* 0x000fe200078ec0ff */
[----:B------:R-:W-:Y:S01]  /*0dc0*/  IMAD.U32 R2, RZ, RZ, UR6 ;  /* 0x00000006ff027e24 */ /* 0x000fe2000f8e00ff */
[----:B------:R-:W-:Y:S01]  /*0dd0*/  LOP3.LUT R6, R6, 0xffff, RZ, 0xc0, !PT ;  /* 0x0000ffff06067812 */ /* 0x000fe200078ec0ff */
[----:B------:R-:W-:Y:S01]  /*0de0*/  IMAD R3, R0, UR8, R3 ;  /* 0x0000000800037c24 */ /* 0x000fe2000f8e0203 */
[----:B------:R-:W-:Y:S02]  /*0df0*/  LOP3.LUT R7, R7, 0xffff, RZ, 0xc0, !PT ;  /* 0x0000ffff07077812 */ /* 0x000fe400078ec0ff */
[----:B------:R-:W-:Y:S02]  /*0e00*/  PRMT R6, R9, 0x3340, R6 ;  /* 0x0000334009067816 */ /* 0x000fe40000000006 */
[----:B------:R-:W-:-:S04]  /*0e10*/  PRMT R7, R7, R2, 0xffff ;  /* 0x0000ffff07077416 */ /* 0x000fc80000000002 */
[----:B------:R-:W-:Y:S01]  /*0e20*/  PRMT R7, R6, 0x5410, R7 ;  /* 0x0000541006077816 */ /* 0x000fe20000000007 */
[----:B0-----:R-:W-:-:S05]  /*0e30*/  IMAD.WIDE R2, R3, 0x4, R4 ;  /* 0x0000000403027825 */ /* 0x001fca00078e0204 */
[----:B------:R-:W-:Y:S01]  /*0e40*/  STG.E desc[UR4][R2.64], R7 ;  /* 0x0000000702007986 */ /* 0x000fe2000c101904 */
[----:B------:R-:W-:Y:S05]  /*0e50*/  EXIT ;  /* 0x000000000000794d */ /* 0x000fea0003800000 */
.L_x_6:
[----:B------:R-:W-:-:S00]  /*0e60*/  BRA `(.L_x_6) ;  /* 0xfffffffc00fc7947 */ /* 0x000fc0000383ffff */
[----:B------:R-:W-:-:S00]  /*0e70*/  NOP ;  /* 0x0000000000007918 */ /* 0x000fc00000000000 */
        /* <DEDUP_REMOVED lines=8> */
.L_x_16:


//--------------------- .text._Z19boxBlurSplitXKernelP6uchar4S0_iii --------------------------
	.section	.text._Z19boxBlurSplitXKernelP6uchar4S0_iii,"ax",@progbits
	.align	128
        .global         _Z19boxBlurSplitXKernelP6uchar4S0_iii
        .type           _Z19boxBlurSplitXKernelP6uchar4S0_iii,@function
        .size           _Z19boxBlurSplitXKernelP6uchar4S0_iii,(.L_x_17 - _Z19boxBlurSplitXKernelP6uchar4S0_iii)
        .other          _Z19boxBlurSplitXKernelP6uchar4S0_iii,@"STO_CUDA_ENTRY STV_DEFAULT"
_Z19boxBlurSplitXKernelP6uchar4S0_iii:
.text._Z19boxBlurSplitXKernelP6uchar4S0_iii:
[----:B------:R-:W-:Y:S01]  /*0000*/  LDC R1, c[0x0][0x37c] ;  /* 0x0000df00ff017b82 */ /* 0x000fe20000000800 */
[----:B------:R-:W0:Y:S07]  /*0010*/  S2R R10, SR_TID.X ;  /* 0x00000000000a7919 */ /* 0x000e2e0000002100 */
[----:B------:R-:W1:Y:S01]  /*0020*/  S2UR UR4, SR_CTAID.X ;  /* 0x00000000000479c3 */ /* 0x000e620000002500 */
[----:B------:R-:W1:Y:S01]  /*0030*/  LDCU UR5, c[0x0][0x360] ;  /* 0x00006c00ff0577ac */ /* 0x000e620008000800 */
[----:B------:R-:W-:Y:S01]  /*0040*/  BSSY.RECONVERGENT B0, `(.L_x_7) ;  /* 0x0000117000007945 */ /* 0x000fe20003800200 */
[----:B------:R-:W2:Y:S01]  /*0050*/  S2R R3, SR_TID.Y ;  /* 0x0000000000037919 */ /* 0x000ea20000002200 */
[----:B------:R-:W-:Y:S01]  /*0060*/  IMAD.MOV.U32 R4, RZ, RZ, 0x7f ;  /* 0x0000007fff047424 */ /* 0x000fe200078e00ff */
[----:B------:R-:W3:Y:S01]  /*0070*/  LDCU UR9, c[0x0][0x390] ;  /* 0x00007200ff0977ac */ /* 0x000ee20008000800 */
[----:B------:R-:W-:-:S02]  /*0080*/  IMAD.MOV.U32 R5, RZ, RZ, 0x7f ;  /* 0x0000007fff057424 */ /* 0x000fc400078e00ff */
[----:B------:R-:W4:Y:S01]  /*0090*/  LDC R18, c[0x0][0x398] ;  /* 0x0000e600ff127b82 */ /* 0x000f220000000800 */
[----:B------:R-:W0:Y:S01]  /*00a0*/  LDCU.64 UR6, c[0x0][0x358] ;  /* 0x00006b00ff0677ac */ /* 0x000e220008000a00 */
[----:B------:R-:W-:-:S06]  /*00b0*/  IMAD.MOV.U32 R6, RZ, RZ, 0x7f ;  /* 0x0000007fff067424 */ /* 0x000fcc00078e00ff */
[----:B------:R-:W2:Y:S01]  /*00c0*/  S2UR UR8, SR_CTAID.Y ;  /* 0x00000000000879c3 */ /* 0x000ea20000002600 */
[----:B-1----:R-:W-:-:S07]  /*00d0*/  UIMAD UR4, UR4, UR5, URZ ;  /* 0x00000005040472a4 */ /* 0x002fce000f8e02ff */
[----:B------:R-:W2:Y:S01]  /*00e0*/  LDC R8, c[0x0][0x364] ;  /* 0x0000d900ff087b82 */ /* 0x000ea20000000800 */
[----:B0-----:R-:W-:-:S04]  /*00f0*/  VIADD R9, R10, UR4 ;  /* 0x000000040a097c36 */ /* 0x001fc80008000000 */
[----:B----4-:R-:W-:-:S05]  /*0100*/  IMAD.IADD R0, R9, 0x1, R18 ;  /* 0x0000000109007824 */ /* 0x010fca00078e0212 */
[----:B---3--:R-:W-:-:S04]  /*0110*/  ISETP.GE.AND P0, PT, R0, UR9, PT ;  /* 0x0000000900007c0c */ /* 0x008fc8000bf06270 */
[----:B------:R-:W-:Y:S01]  /*0120*/  ISETP.LT.OR P0, PT, R9, R18, P0 ;  /* 0x000000120900720c */ /* 0x000fe20000701670 */
[----:B--2---:R-:W-:-:S04]  /*0130*/  IMAD R8, R8, UR8, R3 ;  /* 0x0000000808087c24 */ /* 0x004fc8000f8e0203 */
[----:B------:R-:W-:-:S08]  /*0140*/  IMAD R0, R8, UR9, R9 ;  /* 0x0000000908007c24 */ /* 0x000fd0000f8e0209 */
[----:B------:R-:W-:Y:S05]  /*0150*/  @P0 BRA `(.L_x_8) ;  /* 0x0000001000140947 */ /* 0x000fea0003800000 */
[C---:B------:R-:W-:Y:S01]  /*0160*/  ISETP.GE.AND P0, PT, R18.reuse, RZ, PT ;  /* 0x000000ff1200720c */ /* 0x040fe20003f06270 */
[----:B------:R-:W-:Y:S02]  /*0170*/  IMAD.SHL.U32 R2, R18, 0x2, RZ ;  /* 0x0000000212027824 */ /* 0x000fe400078e00ff */
[----:B------:R-:W-:Y:S02]  /*0180*/  IMAD.MOV.U32 R14, RZ, RZ, RZ ;  /* 0x000000ffff0e7224 */ /* 0x000fe400078e00ff */
[----:B------:R-:W-:Y:S02]  /*0190*/  IMAD.MOV.U32 R16, RZ, RZ, RZ ;  /* 0x000000ffff107224 */ /* 0x000fe400078e00ff */
[----:B------:R-:W-:Y:S02]  /*01a0*/  IMAD.MOV.U32 R20, RZ, RZ, RZ ;  /* 0x000000ffff147224 */ /* 0x000fe400078e00ff */
[----:B------:R-:W-:-:S04]  /*01b0*/  VIADD R11, R2, 0x1 ;  /* 0x00000001020b7836 */ /* 0x000fc80000000000 */
[----:B------:R-:W-:Y:S05]  /*01c0*/  @!P0 BRA `(.L_x_9) ;  /* 0x0000000c00308947 */ /* 0x000fea0003800000 */
[----:B------:R-:W0:Y:S01]  /*01d0*/  LDCU.U16 UR5, c[0x0][0x398] ;  /* 0x00007300ff0577ac */ /* 0x000e220008000400 */
[----:B------:R-:W1:Y:S01]  /*01e0*/  LDC.64 R4, c[0x0][0x380] ;  /* 0x0000e000ff047b82 */ /* 0x000e620000000a00 */
[----:B------:R-:W-:Y:S01]  /*01f0*/  ISETP.GE.U32.AND P0, PT, R18, 0x8, PT ;  /* 0x000000081200780c */ /* 0x000fe20003f06070 */
[----:B------:R-:W-:Y:S01]  /*0200*/  IMAD.MOV R13, RZ, RZ, -R18 ;  /* 0x000000ffff0d7224 */ /* 0x000fe200078e0a12 */
[C---:B------:R-:W-:Y:S01]  /*0210*/  LOP3.LUT R3, R2.reuse, 0xe, RZ, 0xc0, !PT ;  /* 0x0000000e02037812 */ /* 0x040fe200078ec0ff */
[----:B------:R-:W-:Y:S01]  /*0220*/  IMAD.MOV.U32 R20, RZ, RZ, RZ ;  /* 0x000000ffff147224 */ /* 0x000fe200078e00ff */
[----:B------:R-:W-:Y:S01]  /*0230*/  LOP3.LUT R2, R2, 0x6, RZ, 0xc0, !PT ;  /* 0x0000000602027812 */ /* 0x000fe200078ec0ff */
[----:B------:R-:W-:Y:S01]  /*0240*/  IMAD.MOV.U32 R16, RZ, RZ, RZ ;  /* 0x000000ffff107224 */ /* 0x000fe200078e00ff */
[----:B------:R-:W-:Y:S01]  /*0250*/  ISETP.GE.U32.AND P1, PT, R3, 0x7, PT ;  /* 0x000000070300780c */ /* 0x000fe20003f26070 */
[----:B------:R-:W-:Y:S01]  /*0260*/  IMAD.MOV.U32 R14, RZ, RZ, RZ ;  /* 0x000000ffff0e7224 */ /* 0x000fe200078e00ff */
[----:B------:R-:W-:Y:S01]  /*0270*/  ISETP.GE.U32.AND P2, PT, R2, 0x3, PT ;  /* 0x000000030200780c */ /* 0x000fe20003f46070 */
[----:B0-----:R-:W-:-:S04]  /*0280*/  USHF.L.U32 UR5, UR5, 0x1, URZ ;  /* 0x0000000105057899 */ /* 0x001fc800080006ff */
[----:B------:R-:W-:-:S04]  /*0290*/  ULOP3.LUT UR5, UR5, 0x2, URZ, 0xe2, !UPT ;  /* 0x0000000205057892 */ /* 0x000fc8000f8ee2ff */
[----:B------:R-:W-:Y:S01]  /*02a0*/  UIADD3 UR5, UPT, UPT, -UR5, URZ, URZ ;  /* 0x000000ff05057290 */ /* 0x000fe2000fffe1ff */
[----:B------:R-:W-:Y:S11]  /*02b0*/  @!P0 BRA `(.L_x_10) ;  /* 0x00000004008c8947 */ /* 0x000ff60003800000 */
[----:B------:R-:W0:Y:S01]  /*02c0*/  LDC.64 R6, c[0x0][0x380] ;  /* 0x0000e000ff067b82 */ /* 0x000e220000000a00 */
[----:B------:R-:W-:Y:S01]  /*02d0*/  LOP3.LUT R12, R11, 0xfffffff0, RZ, 0xc0, !PT ;  /* 0xfffffff00b0c7812 */ /* 0x000fe200078ec0ff */
[----:B------:R-:W-:Y:S02]  /*02e0*/  IMAD.IADD R15, R0, 0x1, -R18 ;  /* 0x00000001000f7824 */ /* 0x000fe400078e0a12 */
[----:B------:R-:W-:Y:S02]  /*02f0*/  IMAD.MOV.U32 R20, RZ, RZ, RZ ;  /* 0x000000ffff147224 */ /* 0x000fe400078e00ff */
[----:B------:R-:W-:-:S07]  /*0300*/  IMAD.MOV R12, RZ, RZ, -R12 ;  /* 0x000000ffff0c7224 */ /* 0x000fce00078e0a0c */
.L_x_11:
[----:B0-----:R-:W-:-:S05]  /*0310*/  IMAD.WIDE R2, R15, 0x4, R6 ;  /* 0x000000040f027825 */ /* 0x001fca00078e0206 */
[----:B------:R-:W2:Y:S04]  /*0320*/  LDG.E R23, desc[UR6][R2.64] ;  /* 0x0000000602177981 */ /* 0x000ea8000c1e1900 */
[----:B------:R-:W3:Y:S04]  /*0330*/  LDG.E R22, desc[UR6][R2.64+0x4] ;  /* 0x0000040602167981 */ /* 0x000ee8000c1e1900 */
[----:B------:R-:W4:Y:S04]  /*0340*/  LDG.E R21, desc[UR6][R2.64+0x8] ;  /* 0x0000080602157981 */ /* 0x000f28000c1e1900 */
[----:B------:R-:W5:Y:S04]  /*0350*/  LDG.E R19, desc[UR6][R2.64+0xc] ;  /* 0x00000c0602137981 */ /* 0x000f68000c1e1900 */
[----:B------:R-:W5:Y:S04]  /*0360*/  LDG.E R17, desc[UR6][R2.64+0x10] ;  /* 0x0000100602117981 */ /* 0x000f68000c1e1900 */
[----:B------:R-:W5:Y:S01]  /*0370*/  LDG.E R18, desc[UR6][R2.64+0x14] ;  /* 0x0000140602127981 */ /* 0x000f62000c1e1900 */
[----:B--2---:R-:W-:-:S02]  /*0380*/  PRMT R25, R23, 0x7770, RZ ;  /* 0x0000777017197816 */ /* 0x004fc400000000ff */
[----:B---3--:R-:W-:-:S04]  /*0390*/  PRMT R24, R22, 0x7770, RZ ;  /* 0x0000777016187816 */ /* 0x008fc800000000ff */
[----:B------:R-:W-:Y:S02]  /*03a0*/  IADD3 R24, PT, PT, R24, R16, R25 ;  /* 0x0000001018187210 */ /* 0x000fe40007ffe019 */
[----:B------:R-:W-:Y:S02]  /*03b0*/  PRMT R16, R22, 0x7771, RZ ;  /* 0x0000777116107816 */ /* 0x000fe400000000ff */
[----:B------:R-:W-:-:S04]  /*03c0*/  PRMT R25, R23, 0x7771, RZ ;  /* 0x0000777117197816 */ /* 0x000fc800000000ff */
[----:B------:R-:W-:Y:S02]  /*03d0*/  IADD3 R25, PT, PT, R16, R14, R25 ;  /* 0x0000000e10197210 */ /* 0x000fe40007ffe019 */
[----:B------:R-:W2:Y:S04]  /*03e0*/  LDG.E R16, desc[UR6][R2.64+0x1c] ;  /* 0x00001c0602107981 */ /* 0x000ea8000c1e1900 */
[----:B------:R-:W3:Y:S01]  /*03f0*/  LDG.E R14, desc[UR6][R2.64+0x18] ;  /* 0x00001806020e7981 */ /* 0x000ee2000c1e1900 */
[----:B------:R-:W-:Y:S02]  /*0400*/  PRMT R23, R23, 0x7772, RZ ;  /* 0x0000777217177816 */ /* 0x000fe400000000ff */
[----:B------:R-:W-:-:S04]  /*0410*/  PRMT R22, R22, 0x7772, RZ ;  /* 0x0000777216167816 */ /* 0x000fc800000000ff */
[----:B------:R-:W-:Y:S02]  /*0420*/  IADD3 R20, PT, PT, R22, R20, R23 ;  /* 0x0000001416147210 */ /* 0x000fe40007ffe017 */
[----:B----4-:R-:W-:Y:S02]  /*0430*/  PRMT R23, R21, 0x7770, RZ ;  /* 0x0000777015177816 */ /* 0x010fe400000000ff */
[----:B-----5:R-:W-:-:S04]  /*0440*/  PRMT R22, R19, 0x7770, RZ ;  /* 0x0000777013167816 */ /* 0x020fc800000000ff */
[----:B------:R-:W-:Y:S02]  /*0450*/  IADD3 R24, PT, PT, R22, R24, R23 ;  /* 0x0000001816187210 */ /* 0x000fe40007ffe017 */
[----:B------:R-:W-:Y:S02]  /*0460*/  PRMT R22, R21, 0x7771, RZ ;  /* 0x0000777115167816 */ /* 0x000fe400000000ff */
[C---:B------:R-:W-:Y:S02]  /*0470*/  PRMT R23, R19.reuse, 0x7771, RZ ;  /* 0x0000777113177816 */ /* 0x040fe400000000ff */
[----:B------:R-:W-:Y:S02]  /*0480*/  PRMT R19, R19, 0x7772, RZ ;  /* 0x0000777213137816 */ /* 0x000fe400000000ff */
[----:B------:R-:W-:Y:S02]  /*0490*/  IADD3 R25, PT, PT, R23, R25, R22 ;  /* 0x0000001917197210 */ /* 0x000fe40007ffe016 */
[----:B------:R-:W-:-:S02]  /*04a0*/  PRMT R23, R17, 0x7770, RZ ;  /* 0x0000777011177816 */ /* 0x000fc400000000ff */
[----:B------:R-:W-:Y:S02]  /*04b0*/  PRMT R22, R18, 0x7770, RZ ;  /* 0x0000777012167816 */ /* 0x000fe400000000ff */
[----:B------:R-:W-:Y:S02]  /*04c0*/  PRMT R21, R21, 0x7772, RZ ;  /* 0x0000777215157816 */ /* 0x000fe400000000ff */
[----:B------:R-:W-:Y:S02]  /*04d0*/  IADD3 R24, PT, PT, R22, R24, R23 ;  /* 0x0000001816187210 */ /* 0x000fe40007ffe017 */
[----:B------:R-:W-:Y:S01]  /*04e0*/  IADD3 R21, PT, PT, R19, R20, R21 ;  /* 0x0000001413157210 */ /* 0x000fe20007ffe015 */
[----:B------:R-:W4:Y:S01]  /*04f0*/  LDG.E R23, desc[UR6][R2.64+0x34] ;  /* 0x0000340602177981 */ /* 0x000f22000c1e1900 */
[C---:B------:R-:W-:Y:S02]  /*0500*/  PRMT R22, R17.reuse, 0x7771, RZ ;  /* 0x0000777111167816 */ /* 0x040fe400000000ff */
[----:B------:R-:W-:Y:S01]  /*0510*/  PRMT R27, R18, 0x7771, RZ ;  /* 0x00007771121b7816 */ /* 0x000fe200000000ff */
[----:B------:R-:W5:Y:S01]  /*0520*/  LDG.E R20, desc[UR6][R2.64+0x20] ;  /* 0x0000200602147981 */ /* 0x000f62000c1e1900 */
[----:B------:R-:W-:-:S02]  /*0530*/  PRMT R26, R17, 0x7772, RZ ;  /* 0x00007772111a7816 */ /* 0x000fc400000000ff */
[----:B------:R-:W-:Y:S01]  /*0540*/  PRMT R18, R18, 0x7772, RZ ;  /* 0x0000777212127816 */ /* 0x000fe200000000ff */
[----:B------:R-:W4:Y:S01]  /*0550*/  LDG.E R19, desc[UR6][R2.64+0x24] ;  /* 0x0000240602137981 */ /* 0x000f22000c1e1900 */
[----:B------:R-:W-:Y:S02]  /*0560*/  IADD3 R27, PT, PT, R27, R25, R22 ;  /* 0x000000191b1b7210 */ /* 0x000fe40007ffe016 */
[----:B------:R-:W-:Y:S01]  /*0570*/  IADD3 R25, PT, PT, R18, R21, R26 ;  /* 0x0000001512197210 */ /* 0x000fe20007ffe01a */
[----:B------:R-:W4:Y:S04]  /*0580*/  LDG.E R17, desc[UR6][R2.64+0x28] ;  /* 0x0000280602117981 */ /* 0x000f28000c1e1900 */
[----:B------:R-:W4:Y:S01]  /*0590*/  LDG.E R26, desc[UR6][R2.64+0x3c] ;  /* 0x00003c06021a7981 */ /* 0x000f22000c1e1900 */
[----:B--2---:R-:W-:-:S02]  /*05a0*/  PRMT R18, R16, 0x7770, RZ ;  /* 0x0000777010127816 */ /* 0x004fc400000000ff */
[C---:B---3--:R-:W-:Y:S02]  /*05b0*/  PRMT R21, R14.reuse, 0x7770, RZ ;  /* 0x000077700e157816 */ /* 0x048fe400000000ff */
[----:B------:R-:W-:Y:S02]  /*05c0*/  PRMT R22, R14, 0x7771, RZ ;  /* 0x000077710e167816 */ /* 0x000fe400000000ff */
[----:B------:R-:W-:Y:S02]  /*05d0*/  IADD3 R24, PT, PT, R18, R24, R21 ;  /* 0x0000001812187210 */ /* 0x000fe40007ffe015 */
[----:B------:R-:W2:Y:S01]  /*05e0*/  LDG.E R18, desc[UR6][R2.64+0x2c] ;  /* 0x00002c0602127981 */ /* 0x000ea2000c1e1900 */
[----:B------:R-:W-:-:S04]  /*05f0*/  PRMT R21, R16, 0x7771, RZ ;  /* 0x0000777110157816 */ /* 0x000fc800000000ff */
[----:B------:R-:W-:Y:S02]  /*0600*/  IADD3 R27, PT, PT, R21, R27, R22 ;  /* 0x0000001b151b7210 */ /* 0x000fe40007ffe016 */
[----:B------:R-:W3:Y:S04]  /*0610*/  LDG.E R21, desc[UR6][R2.64+0x30] ;  /* 0x0000300602157981 */ /* 0x000ee8000c1e1900 */
[----:B------:R0:W3:Y:S01]  /*0620*/  LDG.E R22, desc[UR6][R2.64+0x38] ;  /* 0x0000380602167981 */ /* 0x0000e2000c1e1900 */
[----:B------:R-:W-:Y:S02]  /*0630*/  PRMT R14, R14, 0x7772, RZ ;  /* 0x000077720e0e7816 */ /* 0x000fe400000000ff */
[----:B------:R-:W-:-:S04]  /*0640*/  PRMT R16, R16, 0x7772, RZ ;  /* 0x0000777210107816 */ /* 0x000fc800000000ff */
[----:B------:R-:W-:Y:S01]  /*0650*/  IADD3 R25, PT, PT, R16, R25, R14 ;  /* 0x0000001910197210 */ /* 0x000fe20007ffe00e */
[----:B------:R-:W-:Y:S01]  /*0660*/  VIADD R12, R12, 0x10 ;  /* 0x000000100c0c7836 */ /* 0x000fe20000000000 */
[----:B-----5:R-:W-:Y:S02]  /*0670*/  PRMT R29, R20, 0x7770, RZ ;  /* 0x00007770141d7816 */ /* 0x020fe400000000ff */
[C---:B----4-:R-:W-:Y:S02]  /*0680*/  PRMT R14, R19.reuse, 0x7770, RZ ;  /* 0x00007770130e7816 */ /* 0x050fe400000000ff */
[----:B------:R-:W-:Y:S02]  /*0690*/  PRMT R16, R19, 0x7771, RZ ;  /* 0x0000777113107816 */ /* 0x000fe400000000ff */
[----:B------:R-:W-:Y:S02]  /*06a0*/  IADD3 R24, PT, PT, R14, R24, R29 ;  /* 0x000000180e187210 */ /* 0x000fe40007ffe01d */
[----:B------:R-:W-:-:S02]  /*06b0*/  PRMT R14, R20, 0x7771, RZ ;  /* 0x00007771140e7816 */ /* 0x000fc400000000ff */
[----:B------:R-:W-:Y:S02]  /*06c0*/  PRMT R20, R20, 0x7772, RZ ;  /* 0x0000777214147816 */ /* 0x000fe400000000ff */
[----:B------:R-:W-:Y:S02]  /*06d0*/  PRMT R19, R19, 0x7772, RZ ;  /* 0x0000777213137816 */ /* 0x000fe400000000ff */
[----:B------:R-:W-:Y:S02]  /*06e0*/  IADD3 R27, PT, PT, R16, R27, R14 ;  /* 0x0000001b101b7210 */ /* 0x000fe40007ffe00e */
[C---:B0-----:R-:W-:Y:S02]  /*06f0*/  PRMT R3, R17.reuse, 0x7770, RZ ;  /* 0x0000777011037816 */ /* 0x041fe400000000ff */
[C---:B------:R-:W-:Y:S02]  /*0700*/  PRMT R2, R17.reuse, 0x7771, RZ ;  /* 0x0000777111027816 */ /* 0x040fe400000000ff */
[----:B------:R-:W-:-:S02]  /*0710*/  PRMT R14, R17, 0x7772, RZ ;  /* 0x00007772110e7816 */ /* 0x000fc400000000ff */
[----:B------:R-:W-:Y:S02]  /*0720*/  IADD3 R19, PT, PT, R19, R25, R20 ;  /* 0x0000001913137210 */ /* 0x000fe40007ffe014 */
[----:B------:R-:W-:Y:S01]  /*0730*/  ISETP.NE.AND P0, PT, R12, RZ, PT ;  /* 0x000000ff0c00720c */ /* 0x000fe20003f05270 */
[----:B------:R-:W-:Y:S02]  /*0740*/  VIADD R13, R13, 0x10 ;  /* 0x000000100d0d7836 */ /* 0x000fe40000000000 */
[----:B------:R-:W-:Y:S01]  /*0750*/  VIADD R15, R15, 0x10 ;  /* 0x000000100f0f7836 */ /* 0x000fe20000000000 */
[C---:B--2---:R-:W-:Y:S02]  /*0760*/  PRMT R16, R18.reuse, 0x7770, RZ ;  /* 0x0000777012107816 */ /* 0x044fe400000000ff */
[C---:B------:R-:W-:Y:S02]  /*0770*/  PRMT R17, R18.reuse, 0x7771, RZ ;  /* 0x0000777112117816 */ /* 0x040fe400000000ff */
[----:B------:R-:W-:-:S02]  /*0780*/  PRMT R18, R18, 0x7772, RZ ;  /* 0x0000777212127816 */ /* 0x000fc400000000ff */
[----:B------:R-:W-:Y:S02]  /*0790*/  IADD3 R24, PT, PT, R16, R24, R3 ;  /* 0x0000001810187210 */ /* 0x000fe40007ffe003 */
[----:B------:R-:W-:Y:S02]  /*07a0*/  IADD3 R2, PT, PT, R17, R27, R2 ;  /* 0x0000001b11027210 */ /* 0x000fe40007ffe002 */
[----:B------:R-:W-:Y:S02]  /*07b0*/  IADD3 R14, PT, PT, R18, R19, R14 ;  /* 0x00000013120e7210 */ /* 0x000fe40007ffe00e */
[C---:B---3--:R-:W-:Y:S02]  /*07c0*/  PRMT R3, R21.reuse, 0x7770, RZ ;  /* 0x0000777015037816 */ /* 0x048fe400000000ff */
[----:B------:R-:W-:Y:S02]  /*07d0*/  PRMT R17, R21, 0x7771, RZ ;  /* 0x0000777115117816 */ /* 0x000fe400000000ff */
[----:B------:R-:W-:-:S02]  /*07e0*/  PRMT R16, R23, 0x7770, RZ ;  /* 0x0000777017107816 */ /* 0x000fc400000000ff */
[----:B------:R-:W-:Y:S02]  /*07f0*/  PRMT R18, R23, 0x7771, RZ ;  /* 0x0000777117127816 */ /* 0x000fe400000000ff */
[----:B------:R-:W-:Y:S02]  /*0800*/  PRMT R21, R21, 0x7772, RZ ;  /* 0x0000777215157816 */ /* 0x000fe400000000ff */
[----:B------:R-:W-:Y:S02]  /*0810*/  PRMT R23, R23, 0x7772, RZ ;  /* 0x0000777217177816 */ /* 0x000fe400000000ff */
[----:B------:R-:W-:Y:S02]  /*0820*/  IADD3 R16, PT, PT, R16, R24, R3 ;  /* 0x0000001810107210 */ /* 0x000fe40007ffe003 */
[----:B------:R-:W-:Y:S02]  /*0830*/  IADD3 R2, PT, PT, R18, R2, R17 ;  /* 0x0000000212027210 */ /* 0x000fe40007ffe011 */
[----:B------:R-:W-:-:S02]  /*0840*/  IADD3 R21, PT, PT, R23, R14, R21 ;  /* 0x0000000e17157210 */ /* 0x000fc40007ffe015 */
[----:B------:R-:W-:Y:S02]  /*0850*/  PRMT R3, R22, 0x7770, RZ ;  /* 0x0000777016037816 */ /* 0x000fe400000000ff */
[C---:B------:R-:W-:Y:S02]  /*0860*/  PRMT R14, R26.reuse, 0x7770, RZ ;  /* 0x000077701a0e7816 */ /* 0x040fe400000000ff */
[----:B------:R-:W-:Y:S02]  /*0870*/  PRMT R18, R26, 0x7771, RZ ;  /* 0x000077711a127816 */ /* 0x000fe400000000ff */
[C---:B------:R-:W-:Y:S02]  /*0880*/  PRMT R17, R22.reuse, 0x7771, RZ ;  /* 0x0000777116117816 */ /* 0x040fe400000000ff */
[----:B------:R-:W-:Y:S02]  /*0890*/  PRMT R20, R22, 0x7772, RZ ;  /* 0x0000777216147816 */ /* 0x000fe400000000ff */
[----:B------:R-:W-:-:S02]  /*08a0*/  PRMT R26, R26, 0x7772, RZ ;  /* 0x000077721a1a7816 */ /* 0x000fc400000000ff */
[----:B------:R-:W-:Y:S02]  /*08b0*/  IADD3 R16, PT, PT, R14, R16, R3 ;  /* 0x000000100e107210 */ /* 0x000fe40007ffe003 */
[----:B------:R-:W-:Y:S02]  /*08c0*/  IADD3 R14, PT, PT, R18, R2, R17 ;  /* 0x00000002120e7210 */ /* 0x000fe40007ffe011 */
[----:B------:R-:W-:Y:S01]  /*08d0*/  IADD3 R20, PT, PT, R26, R21, R20 ;  /* 0x000000151a147210 */ /* 0x000fe20007ffe014 */
[----:B------:R-:W-:Y:S06]  /*08e0*/  @P0 BRA `(.L_x_11) ;  /* 0xfffffff800880947 */ /* 0x000fec000383ffff */
.L_x_10:
[----:B------:R-:W-:Y:S05]  /*08f0*/  @!P1 BRA `(.L_x_12) ;  /* 0x0000000000c09947 */ /* 0x000fea0003800000 */
[----:B------:R-:W0:Y:S01]  /*0900*/  LDC.64 R2, c[0x0][0x380] ;  /* 0x0000e000ff027b82 */ /* 0x000e220000000a00 */
[----:B------:R-:W-:-:S04]  /*0910*/  IMAD.IADD R7, R0, 0x1, R13 ;  /* 0x0000000100077824 */ /* 0x000fc800078e020d */
[----:B0-----:R-:W-:-:S05]  /*0920*/  IMAD.WIDE R2, R7, 0x4, R2 ;  /* 0x0000000407027825 */ /* 0x001fca00078e0202 */
[----:B------:R-:W2:Y:S04]  /*0930*/  LDG.E R19, desc[UR6][R2.64] ;  /* 0x0000000602137981 */ /* 0x000ea8000c1e1900 */
[----:B------:R-:W3:Y:S04]  /*0940*/  LDG.E R22, desc[UR6][R2.64+0x4] ;  /* 0x0000040602167981 */ /* 0x000ee8000c1e1900 */
[----:B------:R-:W4:Y:S04]  /*0950*/  LDG.E R12, desc[UR6][R2.64+0x8] ;  /* 0x00000806020c7981 */ /* 0x000f28000c1e1900 */
[----:B------:R-:W5:Y:S04]  /*0960*/  LDG.E R17, desc[UR6][R2.64+0xc] ;  /* 0x00000c0602117981 */ /* 0x000f68000c1e1900 */
[----:B------:R-:W5:Y:S04]  /*0970*/  LDG.E R6, desc[UR6][R2.64+0x10] ;  /* 0x0000100602067981 */ /* 0x000f68000c1e1900 */
[----:B------:R-:W5:Y:S04]  /*0980*/  LDG.E R15, desc[UR6][R2.64+0x14] ;  /* 0x00001406020f7981 */ /* 0x000f68000c1e1900 */
[----:B------:R-:W5:Y:S04]  /*0990*/  LDG.E R7, desc[UR6][R2.64+0x18] ;  /* 0x0000180602077981 */ /* 0x000f68000c1e1900 */
[----:B------:R0:W5:Y:S01]  /*09a0*/  LDG.E R18, desc[UR6][R2.64+0x1c] ;  /* 0x00001c0602127981 */ /* 0x000162000c1e1900 */
[----:B------:R-:W-:Y:S01]  /*09b0*/  VIADD R13, R13, 0x8 ;  /* 0x000000080d0d7836 */ /* 0x000fe20000000000 */
[----:B--2---:R-:W-:-:S02]  /*09c0*/  PRMT R21, R19, 0x7770, RZ ;  /* 0x0000777013157816 */ /* 0x004fc400000000ff */
[C---:B------:R-:W-:Y:S02]  /*09d0*/  PRMT R23, R19.reuse, 0x7771, RZ ;  /* 0x0000777113177816 */ /* 0x040fe400000000ff */
[C---:B---3--:R-:W-:Y:S02]  /*09e0*/  PRMT R24, R22.reuse, 0x7770, RZ ;  /* 0x0000777016187816 */ /* 0x048fe400000000ff */
[C---:B------:R-:W-:Y:S02]  /*09f0*/  PRMT R25, R22.reuse, 0x7771, RZ ;  /* 0x0000777116197816 */ /* 0x040fe400000000ff */
[----:B------:R-:W-:Y:S02]  /*0a00*/  PRMT R19, R19, 0x7772, RZ ;  /* 0x0000777213137816 */ /* 0x000fe400000000ff */
[----:B------:R-:W-:Y:S02]  /*0a10*/  PRMT R22, R22, 0x7772, RZ ;  /* 0x0000777216167816 */ /* 0x000fe400000000ff */
[----:B------:R-:W-:-:S02]  /*0a20*/  IADD3 R21, PT, PT, R24, R16, R21 ;  /* 0x0000001018157210 */ /* 0x000fc40007ffe015 */
[----:B------:R-:W-:Y:S02]  /*0a30*/  IADD3 R23, PT, PT, R25, R14, R23 ;  /* 0x0000000e19177210 */ /* 0x000fe40007ffe017 */
[C---:B----4-:R-:W-:Y:S02]  /*0a40*/  PRMT R14, R12.reuse, 0x7770, RZ ;  /* 0x000077700c0e7816 */ /* 0x050fe400000000ff */
[----:B0-----:R-:W-:Y:S02]  /*0a50*/  PRMT R2, R12, 0x7771, RZ ;  /* 0x000077710c027816 */ /* 0x001fe400000000ff */
[C---:B-----5:R-:W-:Y:S02]  /*0a60*/  PRMT R3, R17.reuse, 0x7770, RZ ;  /* 0x0000777011037816 */ /* 0x060fe400000000ff */
[----:B------:R-:W-:Y:S02]  /*0a70*/  PRMT R16, R17, 0x7771, RZ ;  /* 0x0000777111107816 */ /* 0x000fe400000000ff */
[----:B------:R-:W-:-:S02]  /*0a80*/  IADD3 R19, PT, PT, R22, R20, R19 ;  /* 0x0000001416137210 */ /* 0x000fc40007ffe013 */
[----:B------:R-:W-:Y:S02]  /*0a90*/  PRMT R12, R12, 0x7772, RZ ;  /* 0x000077720c0c7816 */ /* 0x000fe400000000ff */
        /* <DEDUP_REMOVED lines=8> */
[C---:B------:R-:W-:Y:S02]  /*0b20*/  PRMT R16, R15.reuse, 0x7771, RZ ;  /* 0x000077710f107816 */ /* 0x040fe400000000ff */
[----:B------:R-:W-:Y:S02]  /*0b30*/  PRMT R15, R15, 0x7772, RZ ;  /* 0x000077720f0f7816 */ /* 0x000fe400000000ff */
[----:B------:R-:W-:-:S02]  /*0b40*/  IADD3 R3, PT, PT, R6, R3, R14 ;  /* 0x0000000306037210 */ /* 0x000fc40007ffe00e */
[----:B------:R-:W-:Y:S02]  /*0b50*/  IADD3 R2, PT, PT, R16, R2, R17 ;  /* 0x0000000210027210 */ /* 0x000fe40007ffe011 */
[----:B------:R-:W-:Y:S02]  /*0b60*/  IADD3 R12, PT, PT, R15, R12, R19 ;  /* 0x0000000c0f0c7210 */ /* 0x000fe40007ffe013 */
[C---:B------:R-:W-:Y:S02]  /*0b70*/  PRMT R16, R7.reuse, 0x7770, RZ ;  /* 0x0000777007107816 */ /* 0x040fe400000000ff */
[----:B------:R-:W-:Y:S02]  /*0b80*/  PRMT R15, R7, 0x7771, RZ ;  /* 0x00007771070f7816 */ /* 0x000fe400000000ff */
[C---:B------:R-:W-:Y:S02]  /*0b90*/  PRMT R6, R18.reuse, 0x7770, RZ ;  /* 0x0000777012067816 */ /* 0x040fe400000000ff */
[----:B------:R-:W-:-:S02]  /*0ba0*/  PRMT R14, R18, 0x7771, RZ ;  /* 0x00007771120e7816 */ /* 0x000fc400000000ff */
[----:B------:R-:W-:Y:S02]  /*0bb0*/  PRMT R7, R7, 0x7772, RZ ;  /* 0x0000777207077816 */ /* 0x000fe400000000ff */
[----:B------:R-:W-:Y:S02]  /*0bc0*/  PRMT R18, R18, 0x7772, RZ ;  /* 0x0000777212127816 */ /* 0x000fe400000000ff */
[----:B------:R-:W-:Y:S02]  /*0bd0*/  IADD3 R16, PT, PT, R6, R3, R16 ;  /* 0x0000000306107210 */ /* 0x000fe40007ffe010 */
[----:B------:R-:W-:Y:S02]  /*0be0*/  IADD3 R14, PT, PT, R14, R2, R15 ;  /* 0x000000020e0e7210 */ /* 0x000fe40007ffe00f */
[----:B------:R-:W-:-:S07]  /*0bf0*/  IADD3 R20, PT, PT, R18, R12, R7 ;  /* 0x0000000c12147210 */ /* 0x000fce0007ffe007 */
.L_x_12:
[----:B------:R-:W-:Y:S05]  /*0c00*/  @!P2 BRA `(.L_x_13) ;  /* 0x000000000068a947 */ /* 0x000fea0003800000 */
[----:B------:R-:W0:Y:S01]  /*0c10*/  LDC.64 R2, c[0x0][0x380] ;  /* 0x0000e000ff027b82 */ /* 0x000e220000000a00 */
[----:B------:R-:W-:-:S04]  /*0c20*/  IMAD.IADD R7, R0, 0x1, R13 ;  /* 0x0000000100077824 */ /* 0x000fc800078e020d */
[----:B0-----:R-:W-:-:S05]  /*0c30*/  IMAD.WIDE R2, R7, 0x4, R2 ;  /* 0x0000000407027825 */ /* 0x001fca00078e0202 */
[----:B------:R-:W2:Y:S04]  /*0c40*/  LDG.E R6, desc[UR6][R2.64] ;  /* 0x0000000602067981 */ /* 0x000ea8000c1e1900 */
[----:B------:R-:W3:Y:S04]  /*0c50*/  LDG.E R12, desc[UR6][R2.64+0x4] ;  /* 0x00000406020c7981 */ /* 0x000ee8000c1e1900 */
[----:B------:R-:W4:Y:S04]  /*0c60*/  LDG.E R19, desc[UR6][R2.64+0x8] ;  /* 0x0000080602137981 */ /* 0x000f28000c1e1900 */
[----:B------:R0:W5:Y:S01]  /*0c70*/  LDG.E R21, desc[UR6][R2.64+0xc] ;  /* 0x00000c0602157981 */ /* 0x000162000c1e1900 */
        /* <DEDUP_REMOVED lines=9> */
[C---:B----4-:R-:W-:Y:S02]  /*0d10*/  PRMT R7, R19.reuse, 0x7770, RZ ;  /* 0x0000777013077816 */ /* 0x050fe400000000ff */
[C---:B0-----:R-:W-:Y:S02]  /*0d20*/  PRMT R3, R19.reuse, 0x7771, RZ ;  /* 0x0000777113037816 */ /* 0x041fe400000000ff */
[----:B------:R-:W-:Y:S02]  /*0d30*/  IADD3 R14, PT, PT, R18, R14, R15 ;  /* 0x0000000e120e7210 */ /* 0x000fe40007ffe00f */
[----:B------:R-:W-:Y:S02]  /*0d40*/  PRMT R19, R19, 0x7772, RZ ;  /* 0x0000777213137816 */ /* 0x000fe400000000ff */
[----:B-----5:R-:W-:-:S02]  /*0d50*/  PRMT R16, R21, 0x7770, RZ ;  /* 0x0000777015107816 */ /* 0x020fc400000000ff */
[C---:B------:R-:W-:Y:S02]  /*0d60*/  PRMT R2, R21.reuse, 0x7771, RZ ;  /* 0x0000777115027816 */ /* 0x040fe400000000ff */
[----:B------:R-:W-:Y:S02]  /*0d70*/  PRMT R20, R21, 0x7772, RZ ;  /* 0x0000777215147816 */ /* 0x000fe400000000ff */
[----:B------:R-:W-:Y:S02]  /*0d80*/  IADD3 R16, PT, PT, R16, R6, R7 ;  /* 0x0000000610107210 */ /* 0x000fe40007ffe007 */
[----:B------:R-:W-:Y:S02]  /*0d90*/  IADD3 R14, PT, PT, R2, R14, R3 ;  /* 0x0000000e020e7210 */ /* 0x000fe40007ffe003 */
[----:B------:R-:W-:-:S07]  /*0da0*/  IADD3 R20, PT, PT, R20, R12, R19 ;  /* 0x0000000c14147210 */ /* 0x000fce0007ffe013 */
.L_x_13:
[----:B------:R-:W-:-:S05]  /*0db0*/  IADD3 R13, PT, PT, R10, UR4, R13 ;  /* 0x000000040a0d7c10 */ /* 0x000fca000fffe00d */
[----:B------:R-:W-:-:S07]  /*0dc0*/  IMAD R13, R8, UR9, R13 ;  /* 0x00000009080d7c24 */ /* 0x000fce000f8e020d */
.L_x_14:
[----:B-1----:R-:W-:-:S06]  /*0dd0*/  IMAD.WIDE R2, R13, 0x4, R4 ;  /* 0x000000040d027825 */ /* 0x002fcc00078e0204 */
[----:B------:R-:W2:Y:S01]  /*0de0*/  LDG.E R2, desc[UR6][R2.64] ;  /* 0x0000000602027981 */ /* 0x000ea2000c1e1900 */
[----:B------:R-:W-:Y:S01]  /*0df0*/  UIADD3 UR5, UPT, UPT, UR5, 0x1, URZ ;  /* 0x0000000105057890 */ /* 0x000fe2000fffe0ff */
[----:B------:R-:W-:-:S03]  /*0e00*/  VIADD R13, R13, 0x1 ;  /* 0x000000010d0d7836 */ /* 0x000fc60000000000 */
[----:B------:R-:W-:Y:S01]  /*0e10*/  UISETP.NE.AND UP0, UPT, UR5, 0x1, UPT ;  /* 0x000000010500788c */ /* 0x000fe2000bf05270 */
[C---:B--2---:R-:W-:Y:S02]  /*0e20*/  PRMT R7, R2.reuse, 0x7770, RZ ;  /* 0x0000777002077816 */ /* 0x044fe400000000ff */
[C---:B------:R-:W-:Y:S02]  /*0e30*/  PRMT R15, R2.reuse, 0x7771, RZ ;  /* 0x00007771020f7816 */ /* 0x040fe400000000ff */
[----:B------:R-:W-:Y:S01]  /*0e40*/  PRMT R17, R2, 0x7772, RZ ;  /* 0x0000777202117816 */ /* 0x000fe200000000ff */
[----:B------:R-:W-:Y:S02]  /*0e50*/  IMAD.IADD R16, R7, 0x1, R16 ;  /* 0x0000000107107824 */ /* 0x000fe400078e0210 */
[----:B------:R-:W-:Y:S02]  /*0e60*/  IMAD.IADD R14, R15, 0x1, R14 ;  /* 0x000000010f0e7824 */ /* 0x000fe400078e020e */
[----:B------:R-:W-:Y:S01]  /*0e70*/  IMAD.IADD R20, R17, 0x1, R20 ;  /* 0x0000000111147824 */ /* 0x000fe200078e0214 */
[----:B------:R-:W-:Y:S06]  /*0e80*/  BRA.U UP0, `(.L_x_14) ;  /* 0xfffffffd00d07547 */ /* 0x000fec000b83ffff */
.L_x_9:
        /* <DEDUP_REMOVED lines=9> */
[----:B------:R-:W-:Y:S02]  /*0f20*/  ISETP.GE.AND P4, PT, R16, RZ, PT ;  /* 0x000000ff1000720c */ /* 0x000fe40003f86270 */
[----:B------:R-:W-:Y:S01]  /*0f30*/  LOP3.LUT R20, R20, R11, RZ, 0x3c, !PT ;  /* 0x0000000b14147212 */ /* 0x000fe200078e3cff */
        /* <DEDUP_REMOVED lines=37> */
[----:B------:R-:W-:Y:S02]  /*1190*/  SEL R6, R2, R6, !P0 ;  /* 0x0000000602067207 */ /* 0x000fe40004000000 */
[----:B------:R-:W-:-:S07]  /*11a0*/  PRMT R4, R3, 0x7610, R4 ;  /* 0x0000761003047816 */ /* 0x000fce0000000004 */
.L_x_8:
[----:B------:R-:W-:Y:S05]  /*11b0*/  BSYNC.RECONVERGENT B0 ;  /* 0x0000000000007941 */ /* 0x000fea0003800200 */
.L_x_7:
[----:B------:R-:W0:Y:S02]  /*11c0*/  LDCU UR5, c[0x0][0x394] ;  /* 0x00007280ff0577ac */ /* 0x000e240008000800 */
[----:B0-----:R-:W-:-:S04]  /*11d0*/  ISETP.GE.AND P0, PT, R8, UR5, PT ;  /* 0x0000000508007c0c */ /* 0x001fc8000bf06270 */
[----:B------:R-:W-:-:S13]  /*11e0*/  ISETP.GE.OR P0, PT, R9, UR9, P0 ;  /* 0x0000000909007c0c */ /* 0x000fda0008706670 */
[----:B------:R-:W-:Y:S05]  /*11f0*/  @P0 EXIT ;  /* 0x000000000000094d */ /* 0x000fea0003800000 */
[----:B------:R-:W0:Y:S01]  /*1200*/  LDC.64 R2, c[0x0][0x388] ;  /* 0x0000e200ff027b82 */ /* 0x000e220000000a00 */
[----:B------:R-:W-:Y:S01]  /*1210*/  UMOV UR4, 0x3340 ;  /* 0x0000334000047882 */ /* 0x000fe20000000000 */
[----:B------:R-:W-:Y:S01]  /*1220*/  LOP3.LUT R5, R5, 0xffff, RZ, 0xc0, !PT ;  /* 0x0000ffff05057812 */ /* 0x000fe200078ec0ff */
[----:B------:R-:W-:Y:S01]  /*1230*/  IMAD.U32 R7, RZ, RZ, UR4 ;  /* 0x00000004ff077e24 */ /* 0x000fe2000f8e00ff */
[----:B------:R-:W-:Y:S02]  /*1240*/  LOP3.LUT R4, R4, 0xffff, RZ, 0xc0, !PT ;  /* 0x0000ffff04047812 */ /* 0x000fe400078ec0ff */
[----:B------:R-:W-:Y:S02]  /*1250*/  LOP3.LUT R6, R6, 0xffff, RZ, 0xc0, !PT ;  /* 0x0000ffff06067812 */ /* 0x000fe400078ec0ff */
[----:B------:R-:W-:Y:S02]  /*1260*/  PRMT R4, R4, 0x3340, R5 ;  /* 0x0000334004047816 */ /* 0x000fe40000000005 */
[----:B------:R-:W-:-:S04]  /*1270*/  PRMT R5, R6, R7, 0xffff ;  /* 0x0000ffff06057416 */ /* 0x000fc80000000007 */
[----:B------:R-:W-:Y:S01]  /*1280*/  PRMT R5, R4, 0x5410, R5 ;  /* 0x0000541004057816 */ /* 0x000fe20000000005 */
[----:B0-----:R-:W-:-:S05]  /*1290*/  IMAD.WIDE R2, R0, 0x4, R2 ;  /* 0x0000000400027825 */ /* 0x001fca00078e0202 */
[----:B------:R-:W-:Y:S01]  /*12a0*/  STG.E desc[UR6][R2.64], R5 ;  /* 0x0000000502007986 */ /* 0x000fe2000c101906 */
[----:B------:R-:W-:Y:S05]  /*12b0*/  EXIT ;  /* 0x000000000000794d */ /* 0x000fea0003800000 */
.L_x_15:
        /* <DEDUP_REMOVED lines=12> */
.L_x_17:


//--------------------- .nv.shared.reserved.0     --------------------------
	.section	.nv.shared.reserved.0,"aw",@nobits
	.weak		__nv_reservedSMEM_offset_0_alias
	.size		__nv_reservedSMEM_offset_0_alias, 0, 64
	.other		__nv_reservedSMEM_offset_0_alias,@"STO_CUDA_RESERVED_SHARED STV_DEFAULT"
__nv_reservedSMEM_offset_0_alias:
	.zero		0
	.zero		64


//--------------------- .nv.constant0._Z19boxBlurSplitYKernelP6uchar4S0_iii --------------------------
	.section	.nv.constant0._Z19boxBlurSplitYKernelP6uchar4S0_iii,"a",@progbits
	.sectionflags	@""
	.align	4
.nv.constant0._Z19boxBlurSplitYKernelP6uchar4S0_iii:
	.zero		924


//--------------------- .nv.constant0._Z19boxBlurSplitXKernelP6uchar4S0_iii --------------------------
	.section	.nv.constant0._Z19boxBlurSplitXKernelP6uchar4S0_iii,"a",@progbits
	.sectionflags	@""
	.align	4
.nv.constant0._Z19boxBlurSplitXKernelP6uchar4S0_iii:
	.zero		924


//--------------------- SYMBOLS --------------------------

	.type		.nv.reservedSmem.offset0,@object
	.size		.nv.reservedSmem.offset0,0x4
